def matmul_kernel(
    a_ptr,
    b_ptr,
    c_ptr,
    M,
    N,
    K,
    stride_am,
    stride_ak,
    stride_bk,
    stride_bn,
    stride_cm,
    stride_cn,
    BLOCK_M: tl.constexpr,
    BLOCK_N: tl.constexpr,
    BLOCK_K: tl.constexpr,
    GROUP_M: tl.constexpr,
):
    pid = tl.program_id(axis=0)
    num_pid_m = tl.cdiv(M, BLOCK_M)
    num_pid_n = tl.cdiv(N, BLOCK_N)
    num_pid_in_group = GROUP_M * num_pid_n
    group_id = pid // num_pid_in_group
    first_pid_m = group_id * GROUP_M
    group_size_m = min(num_pid_m - first_pid_m, GROUP_M)
    pid_m = first_pid_m + ((pid % num_pid_in_group) % group_size_m)
    pid_n = (pid % num_pid_in_group) // group_size_m

    offs_am = (pid_m * BLOCK_M + tl.arange(0, BLOCK_M)) % M
    offs_bn = (pid_n * BLOCK_N + tl.arange(0, BLOCK_N)) % N
    offs_k = tl.arange(0, BLOCK_K)
    a_ptrs = a_ptr + offs_am[:, None] * stride_am + offs_k[None, :] * stride_ak
    b_ptrs = b_ptr + offs_k[:, None] * stride_bk + offs_bn[None, :] * stride_bn

    acc = tl.zeros((BLOCK_M, BLOCK_N), dtype=tl.float32)
    for kk in range(0, tl.cdiv(K, BLOCK_K)):
        a = tl.load(a_ptrs, mask=offs_k[None, :] < K - kk * BLOCK_K, other=0.0)
        b = tl.load(b_ptrs, mask=offs_k[:, None] < K - kk * BLOCK_K, other=0.0)
        acc = tl.dot(a, b, acc)
        a_ptrs += BLOCK_K * stride_ak
        b_ptrs += BLOCK_K * stride_bk

    c = acc.to(c_ptr.dtype.element_ty)
    offs_cm = pid_m * BLOCK_M + tl.arange(0, BLOCK_M)
    offs_cn = pid_n * BLOCK_N + tl.arange(0, BLOCK_N)
    c_ptrs = c_ptr + offs_cm[:, None] * stride_cm + offs_cn[None, :] * stride_cn
    mask = (offs_cm[:, None] < M) & (offs_cn[None, :] < N)
    tl.store(c_ptrs, c, mask=mask)

# config = {"BLOCK_K": 32, "BLOCK_M": 64, "BLOCK_N": 64, "GROUP_M": 8, "arch": "sm_90", "dtype": "fp8e5m2", "num_ctas": 1, "num_stages": 3, "num_warps": 8}
# arch = sm_90


// ===== COMPILED SASS (sm_90a) =====

	.target	sm_90a

	.elftype	@"ET_EXEC"


//--------------------- .note.nv.tkinfo           --------------------------
	.section	.note.nv.tkinfo,"",@"SHT_NOTE"
	.sectionflags	@"SHF_NOTE_NV_TKINFO"
	.tkinfo
        /*0018*/ 	.word	0x00000002
        /*0030*/ 	.string	""
        /*0030*/ 	.string	"ptxas"
        /*0030*/ 	.string	"Cuda compilation tools, release 13.0, V13.0.88"
        /*0030*/ 	.string	"Build cuda_13.0.r13.0/compiler.36424714_0"
        /*0030*/ 	.string	"-v  -suppress-debug-info  -lineinfo  -arch sm_90a "



//--------------------- .note.nv.cuinfo           --------------------------
	.section	.note.nv.cuinfo,"",@"SHT_NOTE"
	.sectionflags	@"SHF_NOTE_NV_CUINFO"
        /*0018*/ 	.short	0x0002
        /*001a*/ 	.short	0x005a
        /*001c*/ 	.short	0x0082
	.zero		2


//--------------------- .nv.info                  --------------------------
	.section	.nv.info,"",@"SHT_CUDA_INFO"
	.align	4


	//----- nvinfo : EIATTR_REGCOUNT
	.align		4
        /*0000*/ 	.byte	0x04, 0x2f
        /*0002*/ 	.short	(.L_1 - .L_0)
	.align		4
.L_0:
        /*0004*/ 	.word	index@(matmul_kernel)
        /*0008*/ 	.word	0x00000050


	//----- nvinfo : EIATTR_FRAME_SIZE
	.align		4
.L_1:
        /*000c*/ 	.byte	0x04, 0x11
        /*000e*/ 	.short	(.L_3 - .L_2)
	.align		4
.L_2:
        /*0010*/ 	.word	index@(matmul_kernel)
        /*0014*/ 	.word	0x00000000


	//----- nvinfo : EIATTR_MIN_STACK_SIZE
	.align		4
.L_3:
        /*0018*/ 	.byte	0x04, 0x12
        /*001a*/ 	.short	(.L_5 - .L_4)
	.align		4
.L_4:
        /*001c*/ 	.word	index@(matmul_kernel)
        /*0020*/ 	.word	0x00000000
.L_5:


//--------------------- .nv.compat                --------------------------
	.section	.nv.compat,"",@"SHT_CUDA_COMPAT_INFO"
	.align	4
        /*0000*/ 	.byte	0x02, 0x09, 0x01, 0x00, 0x02, 0x02, 0x04, 0x00, 0x02, 0x05, 0x05, 0x00, 0x03, 0x07, 0x01, 0x01
        /*0010*/ 	.byte	0x02, 0x03, 0x00, 0x00, 0x02, 0x06, 0x01, 0x00, 0x04, 0x0b, 0x08, 0x00, 0x00, 0x00, 0x00, 0x00
        /*0020*/ 	.byte	0x00, 0x00, 0x00, 0x00


//--------------------- .nv.info.matmul_kernel    --------------------------
	.section	.nv.info.matmul_kernel,"",@"SHT_CUDA_INFO"
	.sectionflags	@""
	.align	4


	//----- nvinfo : EIATTR_CUDA_API_VERSION
	.align		4
        /*0000*/ 	.byte	0x04, 0x37
        /*0002*/ 	.short	(.L_7 - .L_6)
.L_6:
        /*0004*/ 	.word	0x00000082


	//----- nvinfo : EIATTR_KPARAM_INFO
	.align		4
.L_7:
        /*0008*/ 	.byte	0x04, 0x17
        /*000a*/ 	.short	(.L_9 - .L_8)
.L_8:
        /*000c*/ 	.word	0x00000000
        /*0010*/ 	.short	0x000d
        /*0012*/ 	.short	0x0048
        /*0014*/ 	.byte	0x00, 0xf4, 0x21, 0x00


	//----- nvinfo : EIATTR_KPARAM_INFO
	.align		4
.L_9:
        /*0018*/ 	.byte	0x04, 0x17
        /*001a*/ 	.short	(.L_11 - .L_10)
.L_10:
        /*001c*/ 	.word	0x00000000
        /*0020*/ 	.short	0x000c
        /*0022*/ 	.short	0x0040
        /*0024*/ 	.byte	0x00, 0xf4, 0x21, 0x00


	//----- nvinfo : EIATTR_KPARAM_INFO
	.align		4
.L_11:
        /*0028*/ 	.byte	0x04, 0x17
        /*002a*/ 	.short	(.L_13 - .L_12)
.L_12:
        /*002c*/ 	.word	0x00000000
        /*0030*/ 	.short	0x000b
        /*0032*/ 	.short	0x0038
        /*0034*/ 	.byte	0x00, 0xf0, 0x11, 0x00


	//----- nvinfo : EIATTR_KPARAM_INFO
	.align		4
.L_13:
        /*0038*/ 	.byte	0x04, 0x17
        /*003a*/ 	.short	(.L_15 - .L_14)
.L_14:
        /*003c*/ 	.word	0x00000000
        /*0040*/ 	.short	0x000a
        /*0042*/ 	.short	0x0034
        /*0044*/ 	.byte	0x00, 0xf0, 0x11, 0x00


	//----- nvinfo : EIATTR_KPARAM_INFO
	.align		4
.L_15:
        /*0048*/ 	.byte	0x04, 0x17
        /*004a*/ 	.short	(.L_17 - .L_16)
.L_16:
        /*004c*/ 	.word	0x00000000
        /*0050*/ 	.short	0x0009
        /*0052*/ 	.short	0x0030
        /*0054*/ 	.byte	0x00, 0xf0, 0x11, 0x00


	//----- nvinfo : EIATTR_KPARAM_INFO
	.align		4
.L_17:
        /*0058*/ 	.byte	0x04, 0x17
        /*005a*/ 	.short	(.L_19 - .L_18)
.L_18:
        /*005c*/ 	.word	0x00000000
        /*0060*/ 	.short	0x0008
        /*0062*/ 	.short	0x002c
        /*0064*/ 	.byte	0x00, 0xf0, 0x11, 0x00


	//----- nvinfo : EIATTR_KPARAM_INFO
	.align		4
.L_19:
        /*0068*/ 	.byte	0x04, 0x17
        /*006a*/ 	.short	(.L_21 - .L_20)
.L_20:
        /*006c*/ 	.word	0x00000000
        /*0070*/ 	.short	0x0007
        /*0072*/ 	.short	0x0028
        /*0074*/ 	.byte	0x00, 0xf0, 0x11, 0x00


	//----- nvinfo : EIATTR_KPARAM_INFO
	.align		4
.L_21:
        /*0078*/ 	.byte	0x04, 0x17
        /*007a*/ 	.short	(.L_23 - .L_22)
.L_22:
        /*007c*/ 	.word	0x00000000
        /*0080*/ 	.short	0x0006
        /*0082*/ 	.short	0x0024
        /*0084*/ 	.byte	0x00, 0xf0, 0x11, 0x00


	//----- nvinfo : EIATTR_KPARAM_INFO
	.align		4
.L_23:
        /*0088*/ 	.byte	0x04, 0x17
        /*008a*/ 	.short	(.L_25 - .L_24)
.L_24:
        /*008c*/ 	.word	0x00000000
        /*0090*/ 	.short	0x0005
        /*0092*/ 	.short	0x0020
        /*0094*/ 	.byte	0x00, 0xf0, 0x11, 0x00


	//----- nvinfo : EIATTR_KPARAM_INFO
	.align		4
.L_25:
        /*0098*/ 	.byte	0x04, 0x17
        /*009a*/ 	.short	(.L_27 - .L_26)
.L_26:
        /*009c*/ 	.word	0x00000000
        /*00a0*/ 	.short	0x0004
        /*00a2*/ 	.short	0x001c
        /*00a4*/ 	.byte	0x00, 0xf0, 0x11, 0x00


	//----- nvinfo : EIATTR_KPARAM_INFO
	.align		4
.L_27:
        /*00a8*/ 	.byte	0x04, 0x17
        /*00aa*/ 	.short	(.L_29 - .L_28)
.L_28:
        /*00ac*/ 	.word	0x00000000
        /*00b0*/ 	.short	0x0003
        /*00b2*/ 	.short	0x0018
        /*00b4*/ 	.byte	0x00, 0xf0, 0x11, 0x00


	//----- nvinfo : EIATTR_KPARAM_INFO
	.align		4
.L_29:
        /*00b8*/ 	.byte	0x04, 0x17
        /*00ba*/ 	.short	(.L_31 - .L_30)
.L_30:
        /*00bc*/ 	.word	0x00000000
        /*00c0*/ 	.short	0x0002
        /*00c2*/ 	.short	0x0010
        /*00c4*/ 	.byte	0x00, 0xf4, 0x21, 0x00


	//----- nvinfo : EIATTR_KPARAM_INFO
	.align		4
.L_31:
        /*00c8*/ 	.byte	0x04, 0x17
        /*00ca*/ 	.short	(.L_33 - .L_32)
.L_32:
        /*00cc*/ 	.word	0x00000000
        /*00d0*/ 	.short	0x0001
        /*00d2*/ 	.short	0x0008
        /*00d4*/ 	.byte	0x00, 0xf4, 0x21, 0x00


	//----- nvinfo : EIATTR_KPARAM_INFO
	.align		4
.L_33:
        /*00d8*/ 	.byte	0x04, 0x17
        /*00da*/ 	.short	(.L_35 - .L_34)
.L_34:
        /*00dc*/ 	.word	0x00000000
        /*00e0*/ 	.short	0x0000
        /*00e2*/ 	.short	0x0000
        /*00e4*/ 	.byte	0x00, 0xf4, 0x21, 0x00


	//----- nvinfo : EIATTR_SPARSE_MMA_MASK
	.align		4
.L_35:
        /*00e8*/ 	.byte	0x03, 0x50
        /*00ea*/ 	.short	0x0000


	//----- nvinfo : EIATTR_MAXREG_COUNT
	.align		4
        /*00ec*/ 	.byte	0x03, 0x1b
        /*00ee*/ 	.short	0x00ff


	//----- nvinfo : EIATTR_NUM_BARRIERS
	.align		4
        /*00f0*/ 	.byte	0x02, 0x4c
        /*00f2*/ 	.byte	0x01
	.zero		1


	//----- nvinfo : EIATTR_MERCURY_ISA_VERSION
	.align		4
        /*00f4*/ 	.byte	0x03, 0x5f
        /*00f6*/ 	.short	0x0101


	//----- nvinfo : EIATTR_EXIT_INSTR_OFFSETS
	.align		4
        /*00f8*/ 	.byte	0x04, 0x1c
        /*00fa*/ 	.short	(.L_37 - .L_36)


	//   ....[0]....
.L_36:
        /*00fc*/ 	.word	0x000028d0


	//   ....[1]....
        /*0100*/ 	.word	0x000028f0


	//----- nvinfo : EIATTR_REQNTID
	.align		4
.L_37:
        /*0104*/ 	.byte	0x04, 0x10
        /*0106*/ 	.short	(.L_39 - .L_38)
.L_38:
        /*0108*/ 	.word	0x00000100
        /*010c*/ 	.word	0x00000001
        /*0110*/ 	.word	0x00000001


	//----- nvinfo : EIATTR_CBANK_PARAM_SIZE
	.align		4
.L_39:
        /*0114*/ 	.byte	0x03, 0x19
        /*0116*/ 	.short	0x0050


	//----- nvinfo : EIATTR_PARAM_CBANK
	.align		4
        /*0118*/ 	.byte	0x04, 0x0a
        /*011a*/ 	.short	(.L_41 - .L_40)
	.align		4
.L_40:
        /*011c*/ 	.word	index@(.nv.constant0.matmul_kernel)
        /*0120*/ 	.short	0x0210
        /*0122*/ 	.short	0x0050


	//----- nvinfo : EIATTR_SW_WAR
	.align		4
.L_41:
        /*0124*/ 	.byte	0x04, 0x36
        /*0126*/ 	.short	(.L_43 - .L_42)
.L_42:
        /*0128*/ 	.word	0x00000008
.L_43:


//--------------------- .nv.callgraph             --------------------------
	.section	.nv.callgraph,"",@"SHT_CUDA_CALLGRAPH"
	.align	4
	.sectionentsize	8
	.align		4
        /*0000*/ 	.word	0x00000000
	.align		4
        /*0004*/ 	.word	0xffffffff
	.align		4
        /*0008*/ 	.word	0x00000000
	.align		4
        /*000c*/ 	.word	0xfffffffe
	.align		4
        /*0010*/ 	.word	0x00000000
	.align		4
        /*0014*/ 	.word	0xfffffffd
	.align		4
        /*0018*/ 	.word	0x00000000
	.align		4
        /*001c*/ 	.word	0xfffffffc


//--------------------- .text.matmul_kernel       --------------------------
	.section	.text.matmul_kernel,"ax",@progbits
	.align	128
        .global         matmul_kernel
        .type           matmul_kernel,@function
        .size           matmul_kernel,(.L_x_4 - matmul_kernel)
        .other          matmul_kernel,@"STO_CUDA_ENTRY STV_DEFAULT"
matmul_kernel:
.text.matmul_kernel:
[----:B------:R-:W0:Y:S08]  /*0000*/  LDC R1, c[0x0][0x28] ;  /* 0x00000a00ff017b82 */ /* 0x000e300000000800 */
[----:B------:R-:W1:Y:S01]  /*0010*/  LDC.64 R18, c[0x0][0x228] ;  /* 0x00008a00ff127b82 */ /* 0x000e620000000a00 */
[----:B------:R-:W2:Y:S01]  /*0020*/  S2R R5, SR_CTAID.X ;  /* 0x0000000000057919 */ /* 0x000ea20000002500 */
[----:B------:R-:W-:Y:S01]  /*0030*/  ULDC.64 UR10, c[0x0][0x208] ;  /* 0x00008200000a7ab9 */ /* 0x000fe20000000a00 */
[----:B------:R-:W-:-:S05]  /*0040*/  ULDC UR12, c[0x0][0x230] ;  /* 0x00008c00000c7ab9 */ /* 0x000fca0000000800 */
[----:B------:R-:W3:Y:S08]  /*0050*/  LDC R56, c[0x0][0x230] ;  /* 0x00008c00ff387b82 */ /* 0x000ef00000000800 */
[----:B------:R-:W4:Y:S01]  /*0060*/  S2UR UR8, SR_CgaCtaId ;  /* 0x00000000000879c3 */ /* 0x000f220000008800 */
[----:B-1----:R-:W-:-:S05]  /*0070*/  VIADD R0, R19, 0x3f ;  /* 0x0000003f13007836 */ /* 0x002fca0000000000 */
[----:B------:R-:W-:Y:S01]  /*0080*/  SHF.R.S32.HI R3, RZ, 0x1f, R0 ;  /* 0x0000001fff037819 */ /* 0x000fe20000011400 */
[----:B---3--:R-:W-:-:S03]  /*0090*/  VIADD R56, R56, 0x1f ;  /* 0x0000001f38387836 */ /* 0x008fc60000000000 */
[----:B------:R-:W-:Y:S02]  /*00a0*/  LEA.HI R3, R3, R0, RZ, 0x6 ;  /* 0x0000000003037211 */ /* 0x000fe400078f30ff */
[----:B--2---:R-:W-:Y:S02]  /*00b0*/  IABS R8, R5 ;  /* 0x0000000500087213 */ /* 0x004fe40000000000 */
[----:B------:R-:W-:-:S05]  /*00c0*/  SHF.R.S32.HI R3, RZ, 0x6, R3 ;  /* 0x00000006ff037819 */ /* 0x000fca0000011403 */
[----:B------:R-:W-:-:S05]  /*00d0*/  IMAD.SHL.U32 R4, R3, 0x8, RZ ;  /* 0x0000000803047824 */ /* 0x000fca00078e00ff */
[-C--:B------:R-:W-:Y:S02]  /*00e0*/  IABS R7, R4.reuse ;  /* 0x0000000400077213 */ /* 0x080fe40000000000 */
[----:B------:R-:W-:Y:S02]  /*00f0*/  IABS R10, R4 ;  /* 0x00000004000a7213 */ /* 0x000fe40000000000 */
[----:B------:R-:W1:Y:S08]  /*0100*/  I2F.RP R0, R7 ;  /* 0x0000000700007306 */ /* 0x000e700000209400 */
[----:B-1----:R-:W1:Y:S02]  /*0110*/  MUFU.RCP R0, R0 ;  /* 0x0000000000007308 */ /* 0x002e640000001000 */
[----:B-1----:R-:W-:-:S02]  /*0120*/  VIADD R2, R0, 0xffffffe ;  /* 0x0ffffffe00027836 */ /* 0x002fc40000000000 */
[----:B------:R-:W-:-:S04]  /*0130*/  IMAD.MOV R0, RZ, RZ, -R10 ;  /* 0x000000ffff007224 */ /* 0x000fc800078e0a0a */
[----:B------:R1:W2:Y:S02]  /*0140*/  F2I.FTZ.U32.TRUNC.NTZ R3, R2 ;  /* 0x0000000200037305 */ /* 0x0002a4000021f000 */
[----:B-1----:R-:W-:Y:S02]  /*0150*/  IMAD.MOV.U32 R2, RZ, RZ, RZ ;  /* 0x000000ffff027224 */ /* 0x002fe400078e00ff */
[----:B--2---:R-:W-:-:S04]  /*0160*/  IMAD.MOV R6, RZ, RZ, -R3 ;  /* 0x000000ffff067224 */ /* 0x004fc800078e0a03 */
[----:B------:R-:W-:Y:S02]  /*0170*/  IMAD R9, R6, R7, RZ ;  /* 0x0000000706097224 */ /* 0x000fe400078e02ff */
[----:B------:R-:W-:Y:S02]  /*0180*/  IMAD.MOV.U32 R6, RZ, RZ, R8 ;  /* 0x000000ffff067224 */ /* 0x000fe400078e0008 */
[----:B------:R-:W-:-:S06]  /*0190*/  IMAD.HI.U32 R3, R3, R9, R2 ;  /* 0x0000000903037227 */ /* 0x000fcc00078e0002 */
[----:B------:R-:W-:-:S04]  /*01a0*/  IMAD.HI.U32 R3, R3, R6, RZ ;  /* 0x0000000603037227 */ /* 0x000fc800078e00ff */
[----:B------:R-:W-:-:S05]  /*01b0*/  IMAD R0, R3, R0, R6 ;  /* 0x0000000003007224 */ /* 0x000fca00078e0206 */
[----:B------:R-:W-:-:S13]  /*01c0*/  ISETP.GT.U32.AND P1, PT, R7, R0, PT ;  /* 0x000000000700720c */ /* 0x000fda0003f24070 */
[----:B------:R-:W-:Y:S02]  /*01d0*/  @!P1 IMAD.IADD R0, R0, 0x1, -R7 ;  /* 0x0000000100009824 */ /* 0x000fe400078e0a07 */
[----:B------:R-:W-:Y:S01]  /*01e0*/  @!P1 VIADD R3, R3, 0x1 ;  /* 0x0000000103039836 */ /* 0x000fe20000000000 */
[----:B------:R-:W-:Y:S02]  /*01f0*/  ISETP.NE.AND P1, PT, R4, RZ, PT ;  /* 0x000000ff0400720c */ /* 0x000fe40003f25270 */
[----:B------:R-:W-:Y:S02]  /*0200*/  ISETP.GE.U32.AND P0, PT, R0, R7, PT ;  /* 0x000000070000720c */ /* 0x000fe40003f06070 */
[----:B------:R-:W-:-:S04]  /*0210*/  LOP3.LUT R0, R5, R4, RZ, 0x3c, !PT ;  /* 0x0000000405007212 */ /* 0x000fc800078e3cff */
[----:B------:R-:W-:Y:S01]  /*0220*/  ISETP.GE.AND P2, PT, R0, RZ, PT ;  /* 0x000000ff0000720c */ /* 0x000fe20003f46270 */
[----:B------:R-:W-:-:S06]  /*0230*/  VIADD R0, R18, 0x3f ;  /* 0x0000003f12007836 */ /* 0x000fcc0000000000 */
[----:B------:R-:W-:-:S04]  /*0240*/  @P0 VIADD R3, R3, 0x1 ;  /* 0x0000000103030836 */ /* 0x000fc80000000000 */
[----:B------:R-:W-:Y:S01]  /*0250*/  IMAD.MOV.U32 R2, RZ, RZ, R3 ;  /* 0x000000ffff027224 */ /* 0x000fe200078e0003 */
[----:B------:R-:W-:-:S03]  /*0260*/  SHF.R.S32.HI R3, RZ, 0x1f, R0 ;  /* 0x0000001fff037819 */ /* 0x000fc60000011400 */
[----:B------:R-:W-:Y:S01]  /*0270*/  @!P2 IMAD.MOV R2, RZ, RZ, -R2 ;  /* 0x000000ffff02a224 */ /* 0x000fe200078e0a02 */
[----:B------:R-:W-:Y:S02]  /*0280*/  @!P1 LOP3.LUT R2, RZ, R4, RZ, 0x33, !PT ;  /* 0x00000004ff029212 */ /* 0x000fe400078e33ff */
[----:B------:R-:W-:-:S03]  /*0290*/  LEA.HI R3, R3, R0, RZ, 0x6 ;  /* 0x0000000003037211 */ /* 0x000fc600078f30ff */
[----:B------:R-:W-:Y:S02]  /*02a0*/  IMAD.SHL.U32 R6, R2, 0x8, RZ ;  /* 0x0000000802067824 */ /* 0x000fe400078e00ff */
[----:B------:R-:W-:-:S03]  /*02b0*/  IMAD.MOV R2, RZ, RZ, -R2 ;  /* 0x000000ffff027224 */ /* 0x000fc600078e0a02 */
[----:B------:R-:W-:Y:S01]  /*02c0*/  LEA.HI.SX32 R3, R3, -R6, 0x1a ;  /* 0x8000000603037211 */ /* 0x000fe200078fd2ff */
[----:B------:R-:W-:-:S03]  /*02d0*/  IMAD R11, R4, R2, R5 ;  /* 0x00000002040b7224 */ /* 0x000fc600078e0205 */
[----:B------:R-:W-:-:S04]  /*02e0*/  VIMNMX R8, R3, 0x8, PT ;  /* 0x0000000803087848 */ /* 0x000fc80003fe0100 */
[-C--:B------:R-:W-:Y:S02]  /*02f0*/  IABS R7, R8.reuse ;  /* 0x0000000800077213 */ /* 0x080fe40000000000 */
[----:B------:R-:W-:Y:S02]  /*0300*/  IABS R4, R8 ;  /* 0x0000000800047213 */ /* 0x000fe40000000000 */
[----:B------:R-:W1:Y:S01]  /*0310*/  I2F.RP R0, R7 ;  /* 0x0000000700007306 */ /* 0x000e620000209400 */
[C---:B------:R-:W-:Y:S02]  /*0320*/  R2UR UR5, R8.reuse ;  /* 0x00000000080572ca */ /* 0x040fe400000e0000 */
[----:B------:R-:W-:-:S11]  /*0330*/  R2UR UR6, R8 ;  /* 0x00000000080672ca */ /* 0x000fd600000e0000 */
[----:B------:R-:W-:Y:S01]  /*0340*/  UISETP.NE.AND UP0, UPT, UR5, URZ, UPT ;  /* 0x0000003f0500728c */ /* 0x000fe2000bf05270 */
[----:B-1----:R-:W1:Y:S02]  /*0350*/  MUFU.RCP R0, R0 ;  /* 0x0000000000007308 */ /* 0x002e640000001000 */
[----:B-1----:R-:W-:Y:S02]  /*0360*/  VIADD R3, R0, 0xffffffe ;  /* 0x0ffffffe00037836 */ /* 0x002fe40000000000 */
[----:B------:R-:W-:-:S04]  /*0370*/  IMAD.MOV R0, RZ, RZ, -R4 ;  /* 0x000000ffff007224 */ /* 0x000fc800078e0a04 */
[----:B------:R-:W1:Y:S02]  /*0380*/  F2I.FTZ.U32.TRUNC.NTZ R3, R3 ;  /* 0x0000000300037305 */ /* 0x000e64000021f000 */
[----:B-1----:R-:W-:-:S04]  /*0390*/  IMAD.MOV R9, RZ, RZ, -R3 ;  /* 0x000000ffff097224 */ /* 0x002fc800078e0a03 */
[----:B------:R-:W-:Y:S01]  /*03a0*/  IMAD.MOV.U32 R2, RZ, RZ, R9 ;  /* 0x000000ffff027224 */ /* 0x000fe200078e0009 */
[----:B------:R-:W-:-:S03]  /*03b0*/  IABS R9, R11 ;  /* 0x0000000b00097213 */ /* 0x000fc60000000000 */
[----:B------:R-:W-:Y:S02]  /*03c0*/  IMAD R5, R2, R7, RZ ;  /* 0x0000000702057224 */ /* 0x000fe400078e02ff */
[----:B------:R-:W-:-:S04]  /*03d0*/  IMAD.MOV.U32 R2, RZ, RZ, RZ ;  /* 0x000000ffff027224 */ /* 0x000fc800078e00ff */
[----:B------:R-:W-:-:S06]  /*03e0*/  IMAD.HI.U32 R2, R3, R5, R2 ;  /* 0x0000000503027227 */ /* 0x000fcc00078e0002 */
[----:B------:R-:W-:-:S04]  /*03f0*/  IMAD.HI.U32 R2, R2, R9, RZ ;  /* 0x0000000902027227 */ /* 0x000fc800078e00ff */
[----:B------:R-:W-:-:S05]  /*0400*/  IMAD R0, R2, R0, R9 ;  /* 0x0000000002007224 */ /* 0x000fca00078e0209 */
[----:B------:R-:W-:-:S13]  /*0410*/  ISETP.GT.U32.AND P1, PT, R7, R0, PT ;  /* 0x000000000700720c */ /* 0x000fda0003f24070 */
[----:B------:R-:W-:Y:S02]  /*0420*/  @!P1 IMAD.IADD R0, R0, 0x1, -R7 ;  /* 0x0000000100009824 */ /* 0x000fe400078e0a07 */
[----:B------:R-:W-:-:S03]  /*0430*/  @!P1 VIADD R2, R2, 0x1 ;  /* 0x0000000102029836 */ /* 0x000fc60000000000 */
[----:B------:R-:W-:Y:S02]  /*0440*/  ISETP.GE.U32.AND P0, PT, R0, R7, PT ;  /* 0x000000070000720c */ /* 0x000fe40003f06070 */
[----:B------:R-:W-:-:S04]  /*0450*/  LOP3.LUT R0, R11, R8, RZ, 0x3c, !PT ;  /* 0x000000080b007212 */ /* 0x000fc800078e3cff */
[----:B------:R-:W-:Y:S02]  /*0460*/  ISETP.GE.AND P2, PT, R0, RZ, PT ;  /* 0x000000ff0000720c */ /* 0x000fe40003f46270 */
[----:B------:R-:W1:Y:S05]  /*0470*/  S2R R0, SR_TID.X ;  /* 0x0000000000007919 */ /* 0x000e6a0000002100 */
[----:B------:R-:W-:Y:S01]  /*0480*/  @P0 VIADD R2, R2, 0x1 ;  /* 0x0000000102020836 */ /* 0x000fe20000000000 */
[----:B------:R-:W-:-:S05]  /*0490*/  ISETP.GT.AND P0, PT, R56, 0x1f, PT ;  /* 0x0000001f3800780c */ /* 0x000fca0003f04270 */
[----:B------:R-:W-:-:S05]  /*04a0*/  @!P2 IMAD.MOV R2, RZ, RZ, -R2 ;  /* 0x000000ffff02a224 */ /* 0x000fca00078e0a02 */
[----:B------:R-:W-:-:S09]  /*04b0*/  R2UR UR4, R2 ;  /* 0x00000000020472ca */ /* 0x000fd200000e0000 */
[----:B------:R-:W-:-:S04]  /*04c0*/  @!UP0 ULOP3.LUT UR4, URZ, UR6, URZ, 0x33, !UPT ;  /* 0x000000063f048292 */ /* 0x000fc8000f8e333f */
[----:B------:R-:W-:Y:S02]  /*04d0*/  UIADD3 UR5, -UR4, URZ, URZ ;  /* 0x0000003f04057290 */ /* 0x000fe4000fffe13f */
[----:B------:R-:W-:Y:S01]  /*04e0*/  USHF.L.U32 UR9, UR4, 0x6, URZ ;  /* 0x0000000604097899 */ /* 0x000fe2000800063f */
[----:B-1----:R-:W-:Y:S02]  /*04f0*/  SHF.R.U32.HI R4, RZ, 0x6, R0 ;  /* 0x00000006ff047819 */ /* 0x002fe40000011600 */
[----:B------:R-:W-:Y:S01]  /*0500*/  LOP3.LUT R3, R0, 0x3f, RZ, 0xc0, !PT ;  /* 0x0000003f00037812 */ /* 0x000fe200078ec0ff */
[----:B------:R-:W-:Y:S01]  /*0510*/  IMAD R2, R8, UR5, R11 ;  /* 0x0000000508027c24 */ /* 0x000fe2000f8e020b */
[----:B------:R-:W-:Y:S01]  /*0520*/  UMOV UR5, 0x400 ;  /* 0x0000040000057882 */ /* 0x000fe20000000000 */
[----:B------:R-:W-:Y:S01]  /*0530*/  SGXT.U32 R4, R4, 0x2 ;  /* 0x000000020404781a */ /* 0x000fe20000000000 */
[----:B----4-:R-:W-:Y:S01]  /*0540*/  ULEA UR8, UR8, UR5, 0x18 ;  /* 0x0000000508087291 */ /* 0x010fe2000f8ec03f */
[----:B------:R-:W-:Y:S01]  /*0550*/  IMAD.IADD R2, R6, 0x1, R2 ;  /* 0x0000000106027824 */ /* 0x000fe200078e0202 */
[----:B------:R-:W-:-:S02]  /*0560*/  LEA.HI R5, R0, 0x1c, RZ, 0x1a ;  /* 0x0000001c00057811 */ /* 0x000fc400078fd0ff */
[----:B------:R-:W-:Y:S01]  /*0570*/  LOP3.LUT R6, R4, 0x4, RZ, 0xfc, !PT ;  /* 0x0000000404067812 */ /* 0x000fe200078efcff */
[----:B------:R-:W-:Y:S01]  /*0580*/  IMAD R2, R2, 0x40, R3 ;  /* 0x0000004002027824 */ /* 0x000fe200078e0203 */
[----:B------:R-:W-:Y:S02]  /*0590*/  LEA.HI R3, R0, 0xc, RZ, 0x1a ;  /* 0x0000000c00037811 */ /* 0x000fe400078fd0ff */
[C---:B------:R-:W-:Y:S02]  /*05a0*/  LOP3.LUT R7, R4.reuse, 0x8, RZ, 0xfc, !PT ;  /* 0x0000000804077812 */ /* 0x040fe400078efcff */
[C---:B------:R-:W-:Y:S02]  /*05b0*/  LOP3.LUT R8, R4.reuse, 0x10, RZ, 0xfc, !PT ;  /* 0x0000001004087812 */ /* 0x040fe400078efcff */
[C---:B------:R-:W-:Y:S02]  /*05c0*/  LOP3.LUT R9, R4.reuse, 0x14, RZ, 0xfc, !PT ;  /* 0x0000001404097812 */ /* 0x040fe400078efcff */
[----:B------:R-:W-:Y:S01]  /*05d0*/  LOP3.LUT R10, R4, 0x18, RZ, 0xfc, !PT ;  /* 0x00000018040a7812 */ /* 0x000fe200078efcff */
[----:B0-----:R-:W-:Y:S06]  /*05e0*/  @P0 BRA `(.L_x_0) ;  /* 0x0000000000280947 */ /* 0x001fec0003800000 */
[----:B------:R-:W-:Y:S02]  /*05f0*/  LOP3.LUT R11, R0, 0x80, RZ, 0xc0, !PT ;  /* 0x00000080000b7812 */ /* 0x000fe400078ec0ff */
[----:B------:R-:W-:Y:S02]  /*0600*/  CS2R R24, SRZ ;  /* 0x0000000000187805 */ /* 0x000fe4000001ff00 */
[----:B------:R-:W-:Y:S02]  /*0610*/  CS2R R26, SRZ ;  /* 0x00000000001a7805 */ /* 0x000fe4000001ff00 */
[----:B------:R-:W-:Y:S02]  /*0620*/  CS2R R28, SRZ ;  /* 0x00000000001c7805 */ /* 0x000fe4000001ff00 */
[----:B------:R-:W-:Y:S02]  /*0630*/  CS2R R30, SRZ ;  /* 0x00000000001e7805 */ /* 0x000fe4000001ff00 */
[----:B------:R-:W-:-:S02]  /*0640*/  CS2R R32, SRZ ;  /* 0x0000000000207805 */ /* 0x000fc4000001ff00 */
[----:B------:R-:W-:Y:S02]  /*0650*/  CS2R R34, SRZ ;  /* 0x0000000000227805 */ /* 0x000fe4000001ff00 */
[----:B------:R-:W-:Y:S02]  /*0660*/  CS2R R36, SRZ ;  /* 0x0000000000247805 */ /* 0x000fe4000001ff00 */
[----:B------:R-:W-:Y:S01]  /*0670*/  CS2R R38, SRZ ;  /* 0x0000000000267805 */ /* 0x000fe2000001ff00 */
[----:B------:R-:W-:Y:S06]  /*0680*/  BRA `(.L_x_1) ;  /* 0x0000001400787947 */ /* 0x000fec0003800000 */
.L_x_0:
[----:B------:R-:W-:Y:S02]  /*0690*/  IABS R12, R18 ;  /* 0x00000012000c7213 */ /* 0x000fe40000000000 */
[----:B------:R-:W-:Y:S02]  /*06a0*/  CS2R R34, SRZ ;  /* 0x0000000000227805 */ /* 0x000fe4000001ff00 */
[----:B------:R-:W-:Y:S02]  /*06b0*/  IABS R11, R19 ;  /* 0x00000013000b7213 */ /* 0x000fe40000000000 */
[----:B------:R-:W-:Y:S01]  /*06c0*/  CS2R R36, SRZ ;  /* 0x0000000000247805 */ /* 0x000fe2000001ff00 */
[----:B------:R-:W0:Y:S01]  /*06d0*/  I2F.RP R20, R12 ;  /* 0x0000000c00147306 */ /* 0x000e220000209400 */
[----:B------:R-:W-:Y:S02]  /*06e0*/  SHF.R.U32.HI R15, RZ, 0x5, R0 ;  /* 0x00000005ff0f7819 */ /* 0x000fe40000011600 */
[----:B------:R-:W-:-:S02]  /*06f0*/  CS2R R38, SRZ ;  /* 0x0000000000267805 */ /* 0x000fc4000001ff00 */
[----:B------:R-:W-:Y:S02]  /*0700*/  IABS R22, R2 ;  /* 0x0000000200167213 */ /* 0x000fe40000000000 */
[----:B------:R-:W-:Y:S02]  /*0710*/  R2UR UR13, R15 ;  /* 0x000000000f0d72ca */ /* 0x000fe400000e0000 */
[----:B------:R-:W-:Y:S01]  /*0720*/  LOP3.LUT R43, R0, 0x1f, RZ, 0xc0, !PT ;  /* 0x0000001f002b7812 */ /* 0x000fe200078ec0ff */
[----:B------:R-:W1:Y:S08]  /*0730*/  I2F.RP R13, R11 ;  /* 0x0000000b000d7306 */ /* 0x000e700000209400 */
[----:B0-----:R-:W0:Y:S02]  /*0740*/  MUFU.RCP R20, R20 ;  /* 0x0000001400147308 */ /* 0x001e240000001000 */
[----:B------:R-:W-:-:S02]  /*0750*/  UIADD3 UR4, UR9, UR13, URZ ;  /* 0x0000000d09047290 */ /* 0x000fc4000fffe03f */
[----:B------:R-:W-:Y:S02]  /*0760*/  ULOP3.LUT UR17, UR9, 0x7, UR13, 0xf8, !UPT ;  /* 0x0000000709117892 */ /* 0x000fe4000f8ef80d */
[----:B------:R-:W-:Y:S02]  /*0770*/  UIADD3 UR5, UR4, 0x38, URZ ;  /* 0x0000003804057890 */ /* 0x000fe4000fffe03f */
[----:B-1----:R-:W1:Y:S01]  /*0780*/  MUFU.RCP R13, R13 ;  /* 0x0000000d000d7308 */ /* 0x002e620000001000 */
[----:B------:R-:W-:Y:S02]  /*0790*/  ULOP3.LUT UR6, UR17, 0x30, URZ, 0xfc, !UPT ;  /* 0x0000003011067892 */ /* 0x000fe4000f8efc3f */
[----:B------:R-:W-:Y:S02]  /*07a0*/  ULOP3.LUT UR7, UR17, 0x28, URZ, 0xfc, !UPT ;  /* 0x0000002811077892 */ /* 0x000fe4000f8efc3f */
[----:B------:R-:W-:Y:S02]  /*07b0*/  ULOP3.LUT UR14, UR17, 0x20, URZ, 0xfc, !UPT ;  /* 0x00000020110e7892 */ /* 0x000fe4000f8efc3f */
[----:B------:R-:W-:Y:S01]  /*07c0*/  UIADD3 UR4, UR4, 0x18, URZ ;  /* 0x0000001804047890 */ /* 0x000fe2000fffe03f */
[----:B0-----:R-:W-:Y:S01]  /*07d0*/  VIADD R16, R20, 0xffffffe ;  /* 0x0ffffffe14107836 */ /* 0x001fe20000000000 */
[----:B------:R-:W-:-:S02]  /*07e0*/  ULOP3.LUT UR15, UR17, 0x10, URZ, 0xfc, !UPT ;  /* 0x00000010110f7892 */ /* 0x000fc4000f8efc3f */
[----:B------:R-:W-:Y:S01]  /*07f0*/  ULOP3.LUT UR16, UR17, 0x8, URZ, 0xfc, !UPT ;  /* 0x0000000811107892 */ /* 0x000fe2000f8efc3f */
[----:B------:R0:W2:Y:S01]  /*0800*/  F2I.FTZ.U32.TRUNC.NTZ R17, R16 ;  /* 0x0000001000117305 */ /* 0x0000a2000021f000 */
[----:B-1----:R-:W-:-:S07]  /*0810*/  VIADD R14, R13, 0xffffffe ;  /* 0x0ffffffe0d0e7836 */ /* 0x002fce0000000000 */
[----:B------:R1:W3:Y:S01]  /*0820*/  F2I.FTZ.U32.TRUNC.NTZ R15, R14 ;  /* 0x0000000e000f7305 */ /* 0x0002e2000021f000 */
[----:B0-----:R-:W-:Y:S02]  /*0830*/  IMAD.MOV.U32 R16, RZ, RZ, RZ ;  /* 0x000000ffff107224 */ /* 0x001fe400078e00ff */
[----:B--2---:R-:W-:Y:S02]  /*0840*/  IMAD.MOV R21, RZ, RZ, -R17 ;  /* 0x000000ffff157224 */ /* 0x004fe400078e0a11 */
[----:B-1----:R-:W-:Y:S02]  /*0850*/  IMAD.U32 R14, RZ, RZ, UR5 ;  /* 0x00000005ff0e7e24 */ /* 0x002fe4000f8e00ff */
[----:B------:R-:W-:Y:S02]  /*0860*/  IMAD R13, R21, R12, RZ ;  /* 0x0000000c150d7224 */ /* 0x000fe400078e02ff */
[----:B---3--:R-:W-:Y:S02]  /*0870*/  IMAD.MOV R20, RZ, RZ, -R15 ;  /* 0x000000ffff147224 */ /* 0x008fe400078e0a0f */
[----:B------:R-:W-:-:S04]  /*0880*/  IMAD.HI.U32 R16, R17, R13, R16 ;  /* 0x0000000d11107227 */ /* 0x000fc800078e0010 */
[----:B------:R-:W-:Y:S01]  /*0890*/  IMAD R13, R20, R11, RZ ;  /* 0x0000000b140d7224 */ /* 0x000fe200078e02ff */
[----:B------:R-:W-:Y:S01]  /*08a0*/  IABS R20, R14 ;  /* 0x0000000e00147213 */ /* 0x000fe20000000000 */
[----:B------:R-:W-:Y:S02]  /*08b0*/  IMAD.MOV.U32 R14, RZ, RZ, RZ ;  /* 0x000000ffff0e7224 */ /* 0x000fe400078e00ff */
[----:B------:R-:W-:Y:S02]  /*08c0*/  IMAD.MOV.U32 R17, RZ, RZ, R22 ;  /* 0x000000ffff117224 */ /* 0x000fe400078e0016 */
[----:B------:R-:W-:-:S04]  /*08d0*/  IMAD.HI.U32 R14, R15, R13, R14 ;  /* 0x0000000d0f0e7227 */ /* 0x000fc800078e000e */
[----:B------:R-:W-:Y:S02]  /*08e0*/  IMAD.U32 R13, RZ, RZ, UR6 ;  /* 0x00000006ff0d7e24 */ /* 0x000fe4000f8e00ff */
[----:B------:R-:W-:Y:S02]  /*08f0*/  IMAD.MOV.U32 R15, RZ, RZ, R20 ;  /* 0x000000ffff0f7224 */ /* 0x000fe400078e0014 */
[----:B------:R-:W-:Y:S01]  /*0900*/  IMAD.U32 R20, RZ, RZ, UR7 ;  /* 0x00000007ff147e24 */ /* 0x000fe2000f8e00ff */
[----:B------:R-:W-:Y:S01]  /*0910*/  IABS R22, R13 ;  /* 0x0000000d00167213 */ /* 0x000fe20000000000 */
[----:B------:R-:W-:-:S03]  /*0920*/  IMAD.HI.U32 R16, R16, R17, RZ ;  /* 0x0000001110107227 */ /* 0x000fc600078e00ff */
[----:B------:R-:W-:Y:S01]  /*0930*/  IABS R23, R20 ;  /* 0x0000001400177213 */ /* 0x000fe20000000000 */
[----:B------:R-:W-:-:S04]  /*0940*/  IMAD.HI.U32 R13, R14, R15, RZ ;  /* 0x0000000f0e0d7227 */ /* 0x000fc800078e00ff */
[----:B------:R-:W-:Y:S02]  /*0950*/  IMAD.MOV R21, RZ, RZ, -R16 ;  /* 0x000000ffff157224 */ /* 0x000fe400078e0a10 */
[----:B------:R-:W-:Y:S02]  /*0960*/  IMAD.MOV.U32 R20, RZ, RZ, R22 ;  /* 0x000000ffff147224 */ /* 0x000fe400078e0016 */
[----:B------:R-:W-:Y:S02]  /*0970*/  IMAD.MOV R16, RZ, RZ, -R13 ;  /* 0x000000ffff107224 */ /* 0x000fe400078e0a0d */
[----:B------:R-:W-:Y:S02]  /*0980*/  IMAD.MOV.U32 R22, RZ, RZ, R23 ;  /* 0x000000ffff167224 */ /* 0x000fe400078e0017 */
[----:B------:R-:W-:Y:S02]  /*0990*/  IMAD R17, R12, R21, R17 ;  /* 0x000000150c117224 */ /* 0x000fe400078e0211 */
[----:B------:R-:W-:-:S02]  /*09a0*/  IMAD R16, R11, R16, R15 ;  /* 0x000000100b107224 */ /* 0x000fc400078e020f */
[----:B------:R-:W-:Y:S01]  /*09b0*/  IMAD.U32 R21, RZ, RZ, UR14 ;  /* 0x0000000eff157e24 */ /* 0x000fe2000f8e00ff */
[----:B------:R-:W-:Y:S01]  /*09c0*/  ISETP.GT.U32.AND P0, PT, R12, R17, PT ;  /* 0x000000110c00720c */ /* 0x000fe20003f04070 */
[C---:B------:R-:W-:Y:S01]  /*09d0*/  IMAD.HI.U32 R15, R14.reuse, R22, RZ ;  /* 0x000000160e0f7227 */ /* 0x040fe200078e00ff */
[----:B------:R-:W-:Y:S02]  /*09e0*/  ISETP.GT.U32.AND P3, PT, R11, R16, PT ;  /* 0x000000100b00720c */ /* 0x000fe40003f64070 */
[----:B------:R-:W-:Y:S01]  /*09f0*/  IABS R24, R21 ;  /* 0x0000001500187213 */ /* 0x000fe20000000000 */
[----:B------:R-:W-:-:S04]  /*0a00*/  IMAD.HI.U32 R13, R14, R20, RZ ;  /* 0x000000140e0d7227 */ /* 0x000fc800078e00ff */
[----:B------:R-:W-:Y:S02]  /*0a10*/  IMAD.MOV R15, RZ, RZ, -R15 ;  /* 0x000000ffff0f7224 */ /* 0x000fe400078e0a0f */
[----:B------:R-:W-:Y:S02]  /*0a20*/  IMAD.U32 R21, RZ, RZ, UR4 ;  /* 0x00000004ff157e24 */ /* 0x000fe4000f8e00ff */
[----:B------:R-:W-:Y:S02]  /*0a30*/  IMAD.MOV R13, RZ, RZ, -R13 ;  /* 0x000000ffff0d7224 */ /* 0x000fe400078e0a0d */
[C---:B------:R-:W-:Y:S01]  /*0a40*/  IMAD R22, R11.reuse, R15, R22 ;  /* 0x0000000f0b167224 */ /* 0x040fe200078e0216 */
[----:B------:R-:W-:Y:S01]  /*0a50*/  IABS R26, R21 ;  /* 0x00000015001a7213 */ /* 0x000fe20000000000 */
[----:B------:R-:W-:Y:S02]  /*0a60*/  IMAD.U32 R15, RZ, RZ, UR15 ;  /* 0x0000000fff0f7e24 */ /* 0x000fe4000f8e00ff */
[C---:B------:R-:W-:Y:S01]  /*0a70*/  IMAD R20, R11.reuse, R13, R20 ;  /* 0x0000000d0b147224 */ /* 0x040fe200078e0214 */
[----:B------:R-:W-:Y:S01]  /*0a80*/  ISETP.GT.U32.AND P4, PT, R11, R22, PT ;  /* 0x000000160b00720c */ /* 0x000fe20003f84070 */
[----:B------:R-:W-:Y:S01]  /*0a90*/  IMAD.HI.U32 R13, R14, R24, RZ ;  /* 0x000000180e0d7227 */ /* 0x000fe200078e00ff */
[----:B------:R-:W-:-:S02]  /*0aa0*/  IABS R25, R15 ;  /* 0x0000000f00197213 */ /* 0x000fc40000000000 */
[----:B------:R-:W-:Y:S01]  /*0ab0*/  ISETP.GT.U32.AND P6, PT, R11, R20, PT ;  /* 0x000000140b00720c */ /* 0x000fe20003fc4070 */
[----:B------:R-:W-:Y:S02]  /*0ac0*/  IMAD.U32 R21, RZ, RZ, UR16 ;  /* 0x00000010ff157e24 */ /* 0x000fe4000f8e00ff */
[----:B------:R-:W-:Y:S02]  /*0ad0*/  IMAD.MOV R15, RZ, RZ, -R13 ;  /* 0x000000ffff0f7224 */ /* 0x000fe400078e0a0d */
[----:B------:R-:W-:Y:S01]  /*0ae0*/  IMAD.U32 R23, RZ, RZ, UR17 ;  /* 0x00000011ff177e24 */ /* 0x000fe2000f8e00ff */
[----:B------:R-:W-:Y:S01]  /*0af0*/  IABS R27, R21 ;  /* 0x00000015001b7213 */ /* 0x000fe20000000000 */
[----:B------:R-:W-:-:S04]  /*0b00*/  IMAD.HI.U32 R13, R14, R26, RZ ;  /* 0x0000001a0e0d7227 */ /* 0x000fc800078e00ff */
[----:B------:R-:W-:Y:S01]  /*0b10*/  IMAD.MOV.U32 R21, RZ, RZ, R25 ;  /* 0x000000ffff157224 */ /* 0x000fe200078e0019 */
[----:B------:R-:W-:Y:S01]  /*0b20*/  IABS R25, R23 ;  /* 0x0000001700197213 */ /* 0x000fe20000000000 */
[C---:B------:R-:W-:Y:S02]  /*0b30*/  IMAD R24, R11.reuse, R15, R24 ;  /* 0x0000000f0b187224 */ /* 0x040fe400078e0218 */
[----:B------:R-:W-:Y:S02]  /*0b40*/  IMAD.MOV R15, RZ, RZ, -R13 ;  /* 0x000000ffff0f7224 */ /* 0x000fe400078e0a0d */
[----:B------:R-:W-:Y:S01]  /*0b50*/  IMAD.MOV.U32 R23, RZ, RZ, R27 ;  /* 0x000000ffff177224 */ /* 0x000fe200078e001b */
[----:B------:R-:W-:Y:S01]  /*0b60*/  ISETP.GT.U32.AND P1, PT, R11, R24, PT ;  /* 0x000000180b00720c */ /* 0x000fe20003f24070 */
[----:B------:R-:W-:-:S04]  /*0b70*/  IMAD.HI.U32 R13, R14, R21, RZ ;  /* 0x000000150e0d7227 */ /* 0x000fc800078e00ff */
[----:B------:R-:W-:Y:S02]  /*0b80*/  IMAD R26, R11, R15, R26 ;  /* 0x0000000f0b1a7224 */ /* 0x000fe400078e021a */
[----:B------:R-:W-:-:S03]  /*0b90*/  IMAD.HI.U32 R15, R14, R23, RZ ;  /* 0x000000170e0f7227 */ /* 0x000fc600078e00ff */
[----:B------:R-:W-:Y:S01]  /*0ba0*/  ISETP.GT.U32.AND P5, PT, R11, R26, PT ;  /* 0x0000001a0b00720c */ /* 0x000fe20003fa4070 */
[----:B------:R-:W-:Y:S02]  /*0bb0*/  IMAD.MOV R28, RZ, RZ, -R13 ;  /* 0x000000ffff1c7224 */ /* 0x000fe400078e0a0d */
[----:B------:R-:W-:Y:S01]  /*0bc0*/  IMAD.MOV R30, RZ, RZ, -R15 ;  /* 0x000000ffff1e7224 */ /* 0x000fe200078e0a0f */
[----:B------:R-:W-:Y:S01]  /*0bd0*/  SHF.R.S32.HI R15, RZ, 0x2, R0 ;  /* 0x00000002ff0f7819 */ /* 0x000fe20000011400 */
[----:B------:R-:W-:-:S03]  /*0be0*/  IMAD.HI.U32 R13, R14, R25, RZ ;  /* 0x000000190e0d7227 */ /* 0x000fc600078e00ff */
[----:B------:R-:W-:Y:S01]  /*0bf0*/  SGXT R15, R15, 0x1 ;  /* 0x000000010f0f781a */ /* 0x000fe20000000200 */
[----:B------:R-:W-:Y:S02]  /*0c00*/  @!P0 IMAD.IADD R17, R17, 0x1, -R12 ;  /* 0x0000000111118824 */ /* 0x000fe400078e0a0c */
[C---:B------:R-:W-:Y:S02]  /*0c10*/  IMAD R14, R11.reuse, R28, R21 ;  /* 0x0000001c0b0e7224 */ /* 0x040fe400078e0215 */
[C---:B------:R-:W-:Y:S01]  /*0c20*/  IMAD R28, R11.reuse, R30, R23 ;  /* 0x0000001e0b1c7224 */ /* 0x040fe200078e0217 */
[----:B------:R-:W-:Y:S01]  /*0c30*/  ISETP.GT.U32.AND P0, PT, R12, R17, PT ;  /* 0x000000110c00720c */ /* 0x000fe20003f04070 */
[----:B------:R-:W-:Y:S01]  /*0c40*/  @!P3 IMAD.IADD R16, R16, 0x1, -R11 ;  /* 0x000000011010b824 */ /* 0x000fe200078e0a0b */
[C---:B------:R-:W-:Y:S01]  /*0c50*/  ISETP.GT.U32.AND P2, PT, R11.reuse, R14, PT ;  /* 0x0000000e0b00720c */ /* 0x040fe20003f44070 */
[----:B------:R-:W-:Y:S01]  /*0c60*/  IMAD.MOV R32, RZ, RZ, -R13 ;  /* 0x000000ffff207224 */ /* 0x000fe200078e0a0d */
[C---:B------:R-:W-:Y:S01]  /*0c70*/  ISETP.GT.U32.AND P3, PT, R11.reuse, R28, PT ;  /* 0x0000001c0b00720c */ /* 0x040fe20003f64070 */
[----:B------:R-:W-:Y:S01]  /*0c80*/  @!P6 IMAD.IADD R20, R20, 0x1, -R11 ;  /* 0x000000011414e824 */ /* 0x000fe200078e0a0b */
[----:B------:R-:W-:Y:S01]  /*0c90*/  SHF.R.S32.HI R13, RZ, 0x1f, R56 ;  /* 0x0000001fff0d7819 */ /* 0x000fe20000011438 */
[C---:B------:R-:W-:Y:S01]  /*0ca0*/  IMAD R30, R11.reuse, R32, R25 ;  /* 0x000000200b1e7224 */ /* 0x040fe200078e0219 */
[----:B------:R-:W-:Y:S01]  /*0cb0*/  CS2R R32, SRZ ;  /* 0x0000000000207805 */ /* 0x000fe2000001ff00 */
[--C-:B------:R-:W-:Y:S01]  /*0cc0*/  @!P1 IMAD.IADD R24, R24, 0x1, -R11.reuse ;  /* 0x0000000118189824 */ /* 0x100fe200078e0a0b */
[----:B------:R-:W-:Y:S01]  /*0cd0*/  ISETP.NE.AND P1, PT, R18, RZ, PT ;  /* 0x000000ff1200720c */ /* 0x000fe20003f25270 */
[--C-:B------:R-:W-:Y:S01]  /*0ce0*/  @!P5 IMAD.IADD R26, R26, 0x1, -R11.reuse ;  /* 0x000000011a1ad824 */ /* 0x100fe200078e0a0b */
[----:B------:R-:W-:Y:S01]  /*0cf0*/  ISETP.GT.U32.AND P6, PT, R11, R30, PT ;  /* 0x0000001e0b00720c */ /* 0x000fe20003fc4070 */
[----:B------:R-:W-:Y:S01]  /*0d00*/  @!P0 IMAD.IADD R17, R17, 0x1, -R12 ;  /* 0x0000000111118824 */ /* 0x000fe200078e0a0c */
[----:B------:R-:W-:Y:S01]  /*0d10*/  ISETP.GE.AND P0, PT, R2, RZ, PT ;  /* 0x000000ff0200720c */ /* 0x000fe20003f06270 */
[--C-:B------:R-:W-:Y:S01]  /*0d20*/  @!P4 IMAD.IADD R22, R22, 0x1, -R11.reuse ;  /* 0x000000011616c824 */ /* 0x100fe200078e0a0b */
[C---:B------:R-:W-:Y:S01]  /*0d30*/  ISETP.GT.U32.AND P5, PT, R11.reuse, R20, PT ;  /* 0x000000140b00720c */ /* 0x040fe20003fa4070 */
[--C-:B------:R-:W-:Y:S01]  /*0d40*/  @!P3 IMAD.IADD R28, R28, 0x1, -R11.reuse ;  /* 0x000000011c1cb824 */ /* 0x100fe200078e0a0b */
[C---:B------:R-:W-:Y:S01]  /*0d50*/  ISETP.GT.U32.AND P3, PT, R11.reuse, R24, PT ;  /* 0x000000180b00720c */ /* 0x040fe20003f64070 */
[----:B------:R-:W-:Y:S01]  /*0d60*/  @!P2 IMAD.IADD R14, R14, 0x1, -R11 ;  /* 0x000000010e0ea824 */ /* 0x000fe200078e0a0b */
[C---:B------:R-:W-:Y:S01]  /*0d70*/  ISETP.GT.U32.AND P4, PT, R11.reuse, R16, PT ;  /* 0x000000100b00720c */ /* 0x040fe20003f84070 */
[----:B------:R-:W-:Y:S01]  /*0d80*/  IMAD.SHL.U32 R12, R0, 0x20, RZ ;  /* 0x00000020000c7824 */ /* 0x000fe200078e00ff */
[----:B------:R-:W-:-:S02]  /*0d90*/  ISETP.GT.U32.AND P2, PT, R11, R22, PT ;  /* 0x000000160b00720c */ /* 0x000fc40003f44070 */
[----:B------:R-:W-:Y:S01]  /*0da0*/  LEA.HI R56, R13, R56, RZ, 0x5 ;  /* 0x000000380d387211 */ /* 0x000fe200078f28ff */
[----:B------:R-:W-:Y:S01]  /*0db0*/  @!P6 IMAD.IADD R30, R30, 0x1, -R11 ;  /* 0x000000011e1ee824 */ /* 0x000fe200078e0a0b */
[C---:B------:R-:W-:Y:S01]  /*0dc0*/  ISETP.GT.U32.AND P6, PT, R11.reuse, R28, PT ;  /* 0x0000001c0b00720c */ /* 0x040fe20003fc4070 */
[----:B------:R-:W-:Y:S01]  /*0dd0*/  @!P0 IMAD.MOV R17, RZ, RZ, -R17 ;  /* 0x000000ffff118224 */ /* 0x000fe200078e0a11 */
[----:B------:R-:W-:Y:S01]  /*0de0*/  @!P1 LOP3.LUT R17, RZ, R18, RZ, 0x33, !PT ;  /* 0x00000012ff119212 */ /* 0x000fe200078e33ff */
[--C-:B------:R-:W-:Y:S01]  /*0df0*/  @!P5 IMAD.IADD R20, R20, 0x1, -R11.reuse ;  /* 0x000000011414d824 */ /* 0x100fe200078e0a0b */
[C---:B------:R-:W-:Y:S01]  /*0e00*/  ISETP.GT.U32.AND P0, PT, R11.reuse, R30, PT ;  /* 0x0000001e0b00720c */ /* 0x040fe20003f04070 */
[--C-:B------:R-:W-:Y:S01]  /*0e10*/  @!P3 IMAD.IADD R24, R24, 0x1, -R11.reuse ;  /* 0x000000011818b824 */ /* 0x100fe200078e0a0b */
[----:B------:R-:W-:Y:S01]  /*0e20*/  ISETP.LE.AND P3, PT, RZ, UR6, PT ;  /* 0x00000006ff007c0c */ /* 0x000fe2000bf63270 */
[--C-:B------:R-:W-:Y:S01]  /*0e30*/  @!P4 IMAD.IADD R16, R16, 0x1, -R11.reuse ;  /* 0x000000011010c824 */ /* 0x100fe200078e0a0b */
[C---:B------:R-:W-:Y:S01]  /*0e40*/  ISETP.GT.U32.AND P5, PT, R11.reuse, R14, PT ;  /* 0x0000000e0b00720c */ /* 0x040fe20003fa4070 */
[--C-:B------:R-:W-:Y:S01]  /*0e50*/  @!P2 IMAD.IADD R22, R22, 0x1, -R11.reuse ;  /* 0x000000011616a824 */ /* 0x100fe200078e0a0b */
[----:B------:R-:W-:Y:S01]  /*0e60*/  ISETP.GT.U32.AND P4, PT, R11, R26, PT ;  /* 0x0000001a0b00720c */ /* 0x000fe20003f84070 */
[----:B------:R-:W-:Y:S01]  /*0e70*/  ULDC UR6, c[0x0][0x234] ;  /* 0x00008d0000067ab9 */ /* 0x000fe20000000800 */
[----:B------:R-:W-:Y:S01]  /*0e80*/  ISETP.LE.AND P2, PT, RZ, UR5, PT ;  /* 0x00000005ff007c0c */ /* 0x000fe2000bf43270 */
[--C-:B------:R-:W-:Y:S01]  /*0e90*/  @!P6 IMAD.IADD R28, R28, 0x1, -R11.reuse ;  /* 0x000000011c1ce824 */ /* 0x100fe200078e0a0b */
[----:B------:R-:W-:Y:S01]  /*0ea0*/  ISETP.LE.AND P6, PT, RZ, UR14, PT ;  /* 0x0000000eff007c0c */ /* 0x000fe2000bfc3270 */
[----:B------:R-:W-:Y:S01]  /*0eb0*/  IMAD R17, R17, UR6, RZ ;  /* 0x0000000611117c24 */ /* 0x000fe2000f8e02ff */
[----:B------:R-:W-:Y:S01]  /*0ec0*/  ISETP.LE.AND P1, PT, RZ, UR7, PT ;  /* 0x00000007ff007c0c */ /* 0x000fe2000bf23270 */
[--C-:B------:R-:W-:Y:S01]  /*0ed0*/  @!P0 IMAD.IADD R30, R30, 0x1, -R11.reuse ;  /* 0x000000011e1e8824 */ /* 0x100fe200078e0a0b */
[----:B------:R-:W-:Y:S01]  /*0ee0*/  ISETP.NE.AND P0, PT, R19, RZ, PT ;  /* 0x000000ff1300720c */ /* 0x000fe20003f05270 */
[----:B------:R-:W-:Y:S01]  /*0ef0*/  @!P3 IMAD.MOV R20, RZ, RZ, -R20 ;  /* 0x000000ffff14b224 */ /* 0x000fe200078e0a14 */
[----:B------:R-:W-:Y:S01]  /*0f00*/  LOP3.LUT R19, RZ, R19, RZ, 0x33, !PT ;  /* 0x00000013ff137212 */ /* 0x000fe200078e33ff */
[--C-:B------:R-:W-:Y:S01]  /*0f10*/  @!P5 IMAD.IADD R14, R14, 0x1, -R11.reuse ;  /* 0x000000010e0ed824 */ /* 0x100fe200078e0a0b */
[----:B------:R-:W-:Y:S01]  /*0f20*/  ISETP.LE.AND P5, PT, RZ, UR4, PT ;  /* 0x00000004ff007c0c */ /* 0x000fe2000bfa3270 */
[----:B------:R-:W-:Y:S01]  /*0f30*/  ULDC UR4, c[0x0][0x240] ;  /* 0x0000900000047ab9 */ /* 0x000fe20000000800 */
[C---:B------:R-:W-:Y:S01]  /*0f40*/  SEL R20, R19.reuse, R20, !P0 ;  /* 0x0000001413147207 */ /* 0x040fe20004000000 */
[----:B------:R-:W-:Y:S01]  /*0f50*/  @!P4 IMAD.IADD R26, R26, 0x1, -R11 ;  /* 0x000000011a1ac824 */ /* 0x000fe200078e0a0b */
[----:B------:R-:W-:Y:S01]  /*0f60*/  ISETP.LE.AND P4, PT, RZ, UR17, PT ;  /* 0x00000011ff007c0c */ /* 0x000fe2000bf83270 */
[----:B------:R-:W-:Y:S01]  /*0f70*/  @!P6 IMAD.MOV R24, RZ, RZ, -R24 ;  /* 0x000000ffff18e224 */ /* 0x000fe200078e0a18 */
[----:B------:R-:W-:Y:S01]  /*0f80*/  ISETP.LE.AND P3, PT, RZ, UR16, PT ;  /* 0x00000010ff007c0c */ /* 0x000fe2000bf63270 */
[----:B------:R-:W-:Y:S01]  /*0f90*/  IMAD R20, R20, UR4, RZ ;  /* 0x0000000414147c24 */ /* 0x000fe2000f8e02ff */
[----:B------:R-:W-:Y:S01]  /*0fa0*/  ULDC.64 UR16, c[0x0][0x218] ;  /* 0x0000860000107ab9 */ /* 0x000fe20000000a00 */
[----:B------:R-:W-:Y:S01]  /*0fb0*/  @!P2 IMAD.MOV R16, RZ, RZ, -R16 ;  /* 0x000000ffff10a224 */ /* 0x000fe200078e0a10 */
[----:B------:R-:W-:Y:S01]  /*0fc0*/  ISETP.LE.AND P2, PT, RZ, UR15, PT ;  /* 0x0000000fff007c0c */ /* 0x000fe2000bf43270 */
[----:B------:R-:W-:Y:S01]  /*0fd0*/  ULDC.64 UR14, c[0x0][0x210] ;  /* 0x00008400000e7ab9 */ /* 0x000fe20000000a00 */
[----:B------:R-:W-:Y:S01]  /*0fe0*/  SHF.R.S32.HI R67, RZ, 0x1f, R20 ;  /* 0x0000001fff437819 */ /* 0x000fe20000011414 */
[----:B------:R-:W-:Y:S01]  /*0ff0*/  @!P1 IMAD.MOV R22, RZ, RZ, -R22 ;  /* 0x000000ffff169224 */ /* 0x000fe200078e0a16 */
[----:B------:R-:W-:Y:S01]  /*1000*/  IADD3 R45, P6, R20, UR16, RZ ;  /* 0x00000010142d7c10 */ /* 0x000fe2000ffde0ff */
[----:B------:R-:W-:Y:S01]  /*1010*/  @!P5 IMAD.MOV R26, RZ, RZ, -R26 ;  /* 0x000000ffff1ad224 */ /* 0x000fe200078e0a1a */
[----:B------:R-:W-:Y:S01]  /*1020*/  SEL R16, R19, R16, !P0 ;  /* 0x0000001013107207 */ /* 0x000fe20004000000 */
[----:B------:R-:W-:Y:S01]  /*1030*/  @!P4 IMAD.MOV R30, RZ, RZ, -R30 ;  /* 0x000000ffff1ec224 */ /* 0x000fe200078e0a1e */
[----:B------:R-:W-:Y:S01]  /*1040*/  IADD3.X R67, R67, UR17, RZ, P6, !PT ;  /* 0x0000001143437c10 */ /* 0x000fe2000b7fe4ff */
[----:B------:R-:W-:Y:S01]  /*1050*/  @!P3 IMAD.MOV R28, RZ, RZ, -R28 ;  /* 0x000000ffff1cb224 */ /* 0x000fe200078e0a1c */
[C---:B------:R-:W-:Y:S01]  /*1060*/  IADD3 R44, P6, R17.reuse, UR14, RZ ;  /* 0x0000000e112c7c10 */ /* 0x040fe2000ffde0ff */
[----:B------:R-:W-:Y:S01]  /*1070*/  IMAD R16, R16, UR4, RZ ;  /* 0x0000000410107c24 */ /* 0x000fe2000f8e02ff */
[----:B------:R-:W-:Y:S01]  /*1080*/  LOP3.LUT R12, R12, 0x760, RZ, 0xc0, !PT ;  /* 0x000007600c0c7812 */ /* 0x000fe200078ec0ff */
[----:B------:R-:W-:Y:S01]  /*1090*/  @!P2 IMAD.MOV R14, RZ, RZ, -R14 ;  /* 0x000000ffff0ea224 */ /* 0x000fe200078e0a0e */
[----:B------:R-:W-:Y:S01]  /*10a0*/  LEA.HI.X.SX32 R54, R17, UR15, 0x1, P6 ;  /* 0x0000000f11367c11 */ /* 0x000fe2000b0f0eff */
[----:B------:R-:W-:Y:S01]  /*10b0*/  ULDC UR5, c[0x0][0x23c] ;  /* 0x00008f0000057ab9 */ /* 0x000fe20000000800 */
[----:B------:R-:W0:Y:S01]  /*10c0*/  LDC R17, c[0x0][0x238] ;  /* 0x00008e00ff117b82 */ /* 0x000e220000000800 */
[----:B------:R-:W-:Y:S01]  /*10d0*/  SEL R22, R19, R22, !P0 ;  /* 0x0000001613167207 */ /* 0x000fe20004000000 */
[----:B------:R-:W-:Y:S01]  /*10e0*/  IMAD R42, R43, UR5, RZ ;  /* 0x000000052b2a7c24 */ /* 0x000fe2000f8e02ff */
[C---:B------:R-:W-:Y:S01]  /*10f0*/  SEL R24, R19.reuse, R24, !P0 ;  /* 0x0000001813187207 */ /* 0x040fe20004000000 */
[----:B------:R-:W-:Y:S01]  /*1100*/  USHF.L.U32 UR15, UR5, 0x5, URZ ;  /* 0x00000005050f7899 */ /* 0x000fe2000800063f */
[C---:B------:R-:W-:Y:S01]  /*1110*/  SEL R26, R19.reuse, R26, !P0 ;  /* 0x0000001a131a7207 */ /* 0x040fe20004000000 */
[----:B------:R-:W-:Y:S01]  /*1120*/  IMAD R22, R22, UR4, RZ ;  /* 0x0000000416167c24 */ /* 0x000fe2000f8e02ff */
[C---:B------:R-:W-:Y:S01]  /*1130*/  SEL R14, R19.reuse, R14, !P0 ;  /* 0x0000000e130e7207 */ /* 0x040fe20004000000 */
[----:B------:R-:W-:Y:S01]  /*1140*/  IMAD R24, R24, UR4, RZ ;  /* 0x0000000418187c24 */ /* 0x000fe2000f8e02ff */
[C---:B------:R-:W-:Y:S01]  /*1150*/  SEL R28, R19.reuse, R28, !P0 ;  /* 0x0000001c131c7207 */ /* 0x040fe20004000000 */
[----:B------:R-:W-:Y:S01]  /*1160*/  IMAD R26, R26, UR4, RZ ;  /* 0x000000041a1a7c24 */ /* 0x000fe2000f8e02ff */
[----:B------:R-:W-:Y:S01]  /*1170*/  SEL R19, R19, R30, !P0 ;  /* 0x0000001e13137207 */ /* 0x000fe20004000000 */
[----:B------:R-:W-:Y:S01]  /*1180*/  IMAD R14, R14, UR4, RZ ;  /* 0x000000040e0e7c24 */ /* 0x000fe2000f8e02ff */
[----:B------:R-:W-:Y:S01]  /*1190*/  LOP3.LUT R13, R12, 0x90, R15, 0xf8, !PT ;  /* 0x000000900c0d7812 */ /* 0x000fe200078ef80f */
[----:B------:R-:W-:Y:S01]  /*11a0*/  IMAD R28, R28, UR4, RZ ;  /* 0x000000041c1c7c24 */ /* 0x000fe2000f8e02ff */
[----:B------:R-:W-:Y:S01]  /*11b0*/  SHF.R.S32.HI R12, RZ, 0x7, R0 ;  /* 0x00000007ff0c7819 */ /* 0x000fe20000011400 */
[----:B------:R-:W-:Y:S01]  /*11c0*/  IMAD R19, R19, UR4, RZ ;  /* 0x0000000413137c24 */ /* 0x000fe2000f8e02ff */
[----:B------:R-:W-:Y:S01]  /*11d0*/  SHF.R.S32.HI R63, RZ, 0x1f, R16 ;  /* 0x0000001fff3f7819 */ /* 0x000fe20000011410 */
[----:B------:R-:W-:Y:S01]  /*11e0*/  USHF.R.U32.HI UR4, URZ, 0x4, UR8 ;  /* 0x000000043f047899 */ /* 0x000fe20008011608 */
[----:B------:R-:W-:-:S02]  /*11f0*/  IADD3 R15, P0, R16, UR16, RZ ;  /* 0x00000010100f7c10 */ /* 0x000fc4000ff1e0ff */
[----:B------:R-:W-:Y:S02]  /*1200*/  CS2R R30, SRZ ;  /* 0x00000000001e7805 */ /* 0x000fe4000001ff00 */
[----:B------:R-:W-:Y:S01]  /*1210*/  SGXT R12, R12, 0x1 ;  /* 0x000000010c0c781a */ /* 0x000fe20000000200 */
[----:B------:R-:W-:Y:S01]  /*1220*/  UIADD3 UR14, UR8, 0x800, URZ ;  /* 0x00000800080e7890 */ /* 0x000fe2000fffe03f */
[----:B------:R-:W-:Y:S01]  /*1230*/  IADD3.X R63, R63, UR17, RZ, P0, !PT ;  /* 0x000000113f3f7c10 */ /* 0x000fe200087fe4ff */
[----:B0-----:R-:W-:Y:S01]  /*1240*/  IMAD.SHL.U32 R41, R17, 0x20, RZ ;  /* 0x0000002011297824 */ /* 0x001fe200078e00ff */
[----:B------:R-:W-:Y:S01]  /*1250*/  SHF.R.S32.HI R69, RZ, 0x1f, R22 ;  /* 0x0000001fff457819 */ /* 0x000fe20000011416 */
[-C--:B------:R-:W-:Y:S01]  /*1260*/  IMAD R40, R5, R17.reuse, RZ ;  /* 0x0000001105287224 */ /* 0x080fe200078e02ff */
[----:B------:R-:W-:Y:S01]  /*1270*/  IADD3 R47, P5, R22, UR16, RZ ;  /* 0x00000010162f7c10 */ /* 0x000fe2000ffbe0ff */
[-C--:B------:R-:W-:Y:S01]  /*1280*/  IMAD R23, R3, R17.reuse, RZ ;  /* 0x0000001103177224 */ /* 0x080fe200078e02ff */
[----:B------:R-:W-:Y:S01]  /*1290*/  SHF.R.S32.HI R71, RZ, 0x1f, R24 ;  /* 0x0000001fff477819 */ /* 0x000fe20000011418 */
[-C--:B------:R-:W-:Y:S01]  /*12a0*/  IMAD R22, R4, R17.reuse, RZ ;  /* 0x0000001104167224 */ /* 0x080fe200078e02ff */
[----:B------:R-:W-:Y:S01]  /*12b0*/  IADD3 R55, P4, R24, UR16, RZ ;  /* 0x0000001018377c10 */ /* 0x000fe2000ff9e0ff */
[-C--:B------:R-:W-:Y:S01]  /*12c0*/  IMAD R21, R10, R17.reuse, RZ ;  /* 0x000000110a157224 */ /* 0x080fe200078e02ff */
[----:B------:R-:W-:Y:S01]  /*12d0*/  SHF.R.S32.HI R73, RZ, 0x1f, R26 ;  /* 0x0000001fff497819 */ /* 0x000fe2000001141a */
[-C--:B------:R-:W-:Y:S01]  /*12e0*/  IMAD R20, R9, R17.reuse, RZ ;  /* 0x0000001109147224 */ /* 0x080fe200078e02ff */
[----:B------:R-:W-:Y:S01]  /*12f0*/  IADD3 R57, P3, R26, UR16, RZ ;  /* 0x000000101a397c10 */ /* 0x000fe2000ff7e0ff */
[----:B------:R-:W-:Y:S01]  /*1300*/  IMAD R18, R7, R17, RZ ;  /* 0x0000001107127224 */ /* 0x000fe200078e02ff */
[----:B------:R-:W-:-:S02]  /*1310*/  SHF.R.S32.HI R75, RZ, 0x1f, R14 ;  /* 0x0000001fff4b7819 */ /* 0x000fc4000001140e */
[----:B------:R-:W-:Y:S02]  /*1320*/  CS2R R24, SRZ ;  /* 0x0000000000187805 */ /* 0x000fe4000001ff00 */
[----:B------:R-:W-:Y:S02]  /*1330*/  IADD3 R59, P2, R14, UR16, RZ ;  /* 0x000000100e3b7c10 */ /* 0x000fe4000ff5e0ff */
[----:B------:R-:W-:Y:S02]  /*1340*/  CS2R R26, SRZ ;  /* 0x00000000001a7805 */ /* 0x000fe4000001ff00 */
[----:B------:R-:W-:Y:S01]  /*1350*/  SHF.R.S32.HI R77, RZ, 0x1f, R28 ;  /* 0x0000001fff4d7819 */ /* 0x000fe2000001141c */
[----:B------:R-:W-:Y:S01]  /*1360*/  USGXT.U32 UR4, UR4, 0xe ;  /* 0x0000000e0404789a */ /* 0x000fe20008000000 */
[----:B------:R-:W-:Y:S02]  /*1370*/  IADD3 R61, P1, R28, UR16, RZ ;  /* 0x000000101c3d7c10 */ /* 0x000fe4000ff3e0ff */
[----:B------:R-:W-:-:S02]  /*1380*/  CS2R R28, SRZ ;  /* 0x00000000001c7805 */ /* 0x000fc4000001ff00 */
[----:B------:R-:W-:Y:S02]  /*1390*/  SHF.R.S32.HI R46, RZ, 0x1f, R19 ;  /* 0x0000001fff2e7819 */ /* 0x000fe40000011413 */
[----:B------:R-:W-:Y:S01]  /*13a0*/  IADD3 R65, P0, R19, UR16, RZ ;  /* 0x0000001013417c10 */ /* 0x000fe2000ff1e0ff */
[-C--:B------:R-:W-:Y:S01]  /*13b0*/  IMAD R19, R8, R17.reuse, RZ ;  /* 0x0000001108137224 */ /* 0x080fe200078e02ff */
[----:B------:R-:W-:Y:S01]  /*13c0*/  LOP3.LUT R49, R12, 0x90, RZ, 0xc0, !PT ;  /* 0x000000900c317812 */ /* 0x000fe200078ec0ff */
[----:B------:R-:W-:Y:S01]  /*13d0*/  IMAD R17, R6, R17, RZ ;  /* 0x0000001106117224 */ /* 0x000fe200078e02ff */
[----:B------:R-:W-:Y:S01]  /*13e0*/  LOP3.LUT R16, R13, R4, RZ, 0xfc, !PT ;  /* 0x000000040d107212 */ /* 0x000fe200078efcff */
[----:B------:R-:W-:Y:S01]  /*13f0*/  USHF.R.S32.HI UR16, URZ, 0x1f, UR15 ;  /* 0x0000001f3f107899 */ /* 0x000fe2000801140f */
[----:B------:R-:W-:Y:S02]  /*1400*/  IADD3.X R69, R69, UR17, RZ, P5, !PT ;  /* 0x0000001145457c10 */ /* 0x000fe4000affe4ff */
[----:B------:R-:W-:-:S02]  /*1410*/  IADD3.X R71, R71, UR17, RZ, P4, !PT ;  /* 0x0000001147477c10 */ /* 0x000fc4000a7fe4ff */
[----:B------:R-:W-:Y:S02]  /*1420*/  IADD3.X R73, R73, UR17, RZ, P3, !PT ;  /* 0x0000001149497c10 */ /* 0x000fe40009ffe4ff */
[----:B------:R-:W-:Y:S02]  /*1430*/  IADD3.X R75, R75, UR17, RZ, P2, !PT ;  /* 0x000000114b4b7c10 */ /* 0x000fe400097fe4ff */
[----:B------:R-:W-:Y:S02]  /*1440*/  IADD3.X R77, R77, UR17, RZ, P1, !PT ;  /* 0x000000114d4d7c10 */ /* 0x000fe40008ffe4ff */
[----:B------:R-:W-:Y:S02]  /*1450*/  IADD3.X R46, R46, UR17, RZ, P0, !PT ;  /* 0x000000112e2e7c10 */ /* 0x000fe400087fe4ff */
[----:B------:R-:W-:Y:S02]  /*1460*/  LOP3.LUT R11, R0, 0x80, RZ, 0xc0, !PT ;  /* 0x00000080000b7812 */ /* 0x000fe400078ec0ff */
[----:B------:R-:W-:-:S02]  /*1470*/  SHF.R.S32.HI R56, RZ, 0x5, R56 ;  /* 0x00000005ff387819 */ /* 0x000fc40000011438 */
[----:B------:R-:W-:Y:S02]  /*1480*/  SHF.R.S32.HI R14, RZ, 0x1f, R42 ;  /* 0x0000001fff0e7819 */ /* 0x000fe4000001142a */
[----:B------:R-:W-:Y:S02]  /*1490*/  LOP3.LUT R13, R49, 0x7f, R0, 0x78, !PT ;  /* 0x0000007f310d7812 */ /* 0x000fe400078e7800 */
[----:B------:R-:W-:-:S07]  /*14a0*/  LOP3.LUT R12, R16, 0x10, RZ, 0x3c, !PT ;  /* 0x00000010100c7812 */ /* 0x000fce00078e3cff */
.L_x_2:
[----:B------:R-:W-:Y:S02]  /*14b0*/  ISETP.GE.AND P0, PT, R4, UR12, PT ;  /* 0x0000000c04007c0c */ /* 0x000fe4000bf06270 */
[C---:B------:R-:W-:Y:S02]  /*14c0*/  IADD3 R50, P1, R22.reuse, R44, RZ ;  /* 0x0000002c16327210 */ /* 0x040fe40007f3e0ff */
[----:B0-----:R-:W-:Y:S02]  /*14d0*/  PRMT R66, RZ, 0x7610, R66 ;  /* 0x00007610ff427816 */ /* 0x001fe40000000042 */
[----:B------:R-:W-:Y:S02]  /*14e0*/  LEA.HI.X.SX32 R51, R22, R54, 0x1, P1 ;  /* 0x0000003616337211 */ /* 0x000fe400008f0eff */
[----:B------:R-:W-:-:S05]  /*14f0*/  ISETP.GE.AND P1, PT, R6, UR12, PT ;  /* 0x0000000c06007c0c */ /* 0x000fca000bf26270 */
[----:B------:R0:W2:Y:S01]  /*1500*/  @!P0 LDG.E.U8 R66, desc[UR10][R50.64] ;  /* 0x0000000a32428981 */ /* 0x0000a2000c1e1100 */
[C---:B------:R-:W-:Y:S02]  /*1510*/  IADD3 R52, P0, R17.reuse, R44, RZ ;  /* 0x0000002c11347210 */ /* 0x040fe40007f1e0ff */
[----:B------:R-:W-:Y:S02]  /*1520*/  PRMT R68, RZ, 0x7610, R68 ;  /* 0x00007610ff447816 */ /* 0x000fe40000000044 */
[----:B------:R-:W-:Y:S02]  /*1530*/  LEA.HI.X.SX32 R53, R17, R54, 0x1, P0 ;  /* 0x0000003611357211 */ /* 0x000fe400000f0eff */
[----:B------:R-:W-:Y:S02]  /*1540*/  IADD3 R48, P0, R18, R44, RZ ;  /* 0x0000002c12307210 */ /* 0x000fe40007f1e0ff */
[----:B------:R-:W-:Y:S01]  /*1550*/  ISETP.GE.AND P2, PT, R7, UR12, PT ;  /* 0x0000000c07007c0c */ /* 0x000fe2000bf46270 */
[----:B------:R1:W3:Y:S01]  /*1560*/  @!P1 LDG.E.U8 R68, desc[UR10][R52.64] ;  /* 0x0000000a34449981 */ /* 0x0002e2000c1e1100 */
[----:B------:R-:W-:-:S02]  /*1570*/  ISETP.GE.AND P1, PT, R3, UR12, PT ;  /* 0x0000000c03007c0c */ /* 0x000fc4000bf26270 */
[----:B------:R-:W-:Y:S02]  /*1580*/  LEA.HI.X.SX32 R49, R18, R54, 0x1, P0 ;  /* 0x0000003612317211 */ /* 0x000fe400000f0eff */
[C---:B0-----:R-:W-:Y:S02]  /*1590*/  IADD3 R50, P0, R23.reuse, R44, RZ ;  /* 0x0000002c17327210 */ /* 0x041fe40007f1e0ff */
[----:B------:R-:W-:Y:S02]  /*15a0*/  PRMT R76, RZ, 0x7610, R76 ;  /* 0x00007610ff4c7816 */ /* 0x000fe4000000004c */
[----:B------:R-:W-:Y:S02]  /*15b0*/  LEA.HI.X.SX32 R51, R23, R54, 0x1, P0 ;  /* 0x0000003617337211 */ /* 0x000fe400000f0eff */
[----:B------:R-:W-:-:S03]  /*15c0*/  PRMT R72, RZ, 0x7610, R72 ;  /* 0x00007610ff487816 */ /* 0x000fc60000000048 */
[----:B------:R-:W4:Y:S04]  /*15d0*/  @!P1 LDG.E.U8 R76, desc[UR10][R50.64] ;  /* 0x0000000a324c9981 */ /* 0x000f28000c1e1100 */
[----:B------:R0:W5:Y:S01]  /*15e0*/  @!P2 LDG.E.U8 R72, desc[UR10][R48.64] ;  /* 0x0000000a3048a981 */ /* 0x000162000c1e1100 */
[----:B-1----:R-:W-:Y:S02]  /*15f0*/  IADD3 R52, P0, R19, R44, RZ ;  /* 0x0000002c13347210 */ /* 0x002fe40007f1e0ff */
[----:B------:R-:W-:Y:S02]  /*1600*/  ISETP.GE.AND P1, PT, R9, UR12, PT ;  /* 0x0000000c09007c0c */ /* 0x000fe4000bf26270 */
[----:B------:R-:W-:Y:S02]  /*1610*/  LEA.HI.X.SX32 R53, R19, R54, 0x1, P0 ;  /* 0x0000003613357211 */ /* 0x000fe400000f0eff */
[----:B------:R-:W-:-:S02]  /*1620*/  PRMT R70, RZ, 0x7610, R70 ;  /* 0x00007610ff467816 */ /* 0x000fc40000000046 */
[----:B------:R-:W-:Y:S02]  /*1630*/  ISETP.GE.AND P2, PT, R8, UR12, PT ;  /* 0x0000000c08007c0c */ /* 0x000fe4000bf46270 */
[----:B0-----:R-:W-:-:S04]  /*1640*/  IADD3 R48, P0, R20, R44, RZ ;  /* 0x0000002c14307210 */ /* 0x001fc80007f1e0ff */
[----:B------:R-:W-:-:S05]  /*1650*/  LEA.HI.X.SX32 R49, R20, R54, 0x1, P0 ;  /* 0x0000003614317211 */ /* 0x000fca00000f0eff */
[----:B------:R-:W5:Y:S01]  /*1660*/  @!P1 LDG.E.U8 R70, desc[UR10][R48.64] ;  /* 0x0000000a30469981 */ /* 0x000f62000c1e1100 */
[----:B------:R-:W-:Y:S02]  /*1670*/  ISETP.GE.AND P1, PT, R10, UR12, PT ;  /* 0x0000000c0a007c0c */ /* 0x000fe4000bf26270 */
[C---:B------:R-:W-:Y:S02]  /*1680*/  IADD3 R50, P0, R21.reuse, R44, RZ ;  /* 0x0000002c15327210 */ /* 0x040fe40007f1e0ff */
[----:B------:R-:W-:Y:S02]  /*1690*/  PRMT R58, RZ, 0x7610, R58 ;  /* 0x00007610ff3a7816 */ /* 0x000fe4000000003a */
[----:B------:R-:W-:Y:S02]  /*16a0*/  LEA.HI.X.SX32 R51, R21, R54, 0x1, P0 ;  /* 0x0000003615337211 */ /* 0x000fe400000f0eff */
[----:B------:R-:W-:-:S05]  /*16b0*/  PRMT R74, RZ, 0x7610, R74 ;  /* 0x00007610ff4a7816 */ /* 0x000fca000000004a */
[----:B------:R-:W5:Y:S01]  /*16c0*/  @!P1 LDG.E.U8 R58, desc[UR10][R50.64] ;  /* 0x0000000a323a9981 */ /* 0x000f62000c1e1100 */
[----:B------:R-:W-:-:S03]  /*16d0*/  ISETP.GE.AND P1, PT, R5, UR12, PT ;  /* 0x0000000c05007c0c */ /* 0x000fc6000bf26270 */
[----:B------:R0:W5:Y:S01]  /*16e0*/  @!P2 LDG.E.U8 R74, desc[UR10][R52.64] ;  /* 0x0000000a344aa981 */ /* 0x000162000c1e1100 */
[----:B------:R-:W-:Y:S02]  /*16f0*/  PRMT R60, RZ, 0x7610, R60 ;  /* 0x00007610ff3c7816 */ /* 0x000fe4000000003c */
[----:B0-----:R-:W-:-:S04]  /*1700*/  IADD3 R52, P0, R40, R44, RZ ;  /* 0x0000002c28347210 */ /* 0x001fc80007f1e0ff */
[----:B------:R-:W-:-:S05]  /*1710*/  LEA.HI.X.SX32 R53, R40, R54, 0x1, P0 ;  /* 0x0000003628357211 */ /* 0x000fca00000f0eff */
[----:B------:R0:W5:Y:S01]  /*1720*/  @!P1 LDG.E.U8 R60, desc[UR10][R52.64] ;  /* 0x0000000a343c9981 */ /* 0x000162000c1e1100 */
[----:B------:R-:W-:Y:S01]  /*1730*/  BAR.SYNC.DEFER_BLOCKING 0x0 ;  /* 0x0000000000007b1d */ /* 0x000fe20000010000 */
[----:B------:R-:W-:Y:S02]  /*1740*/  IADD3 R48, P1, R42, R45, RZ ;  /* 0x0000002d2a307210 */ /* 0x000fe40007f3e0ff */
[----:B------:R-:W-:-:S03]  /*1750*/  ISETP.GE.AND P0, PT, R43, UR12, PT ;  /* 0x0000000c2b007c0c */ /* 0x000fc6000bf06270 */
[----:B------:R-:W-:Y:S01]  /*1760*/  IMAD.X R49, R14, 0x1, R67, P1 ;  /* 0x000000010e317824 */ /* 0x000fe200008e0643 */
[----:B------:R-:W-:Y:S02]  /*1770*/  IADD3 R50, P1, R42, R47, RZ ;  /* 0x0000002f2a327210 */ /* 0x000fe40007f3e0ff */
[----:B------:R-:W-:-:S03]  /*1780*/  PRMT R62, RZ, 0x7610, R62 ;  /* 0x00007610ff3e7816 */ /* 0x000fc6000000003e */
[----:B------:R-:W-:Y:S01]  /*1790*/  IMAD.X R51, R14, 0x1, R69, P1 ;  /* 0x000000010e337824 */ /* 0x000fe200008e0645 */
[----:B0-----:R-:W-:Y:S02]  /*17a0*/  IADD3 R52, P1, R42, R55, RZ ;  /* 0x000000372a347210 */ /* 0x001fe40007f3e0ff */
[----:B------:R-:W-:-:S03]  /*17b0*/  PRMT R64, RZ, 0x7610, R64 ;  /* 0x00007610ff407816 */ /* 0x000fc60000000040 */
[----:B------:R-:W-:Y:S01]  /*17c0*/  IMAD.X R53, R14, 0x1, R71, P1 ;  /* 0x000000010e357824 */ /* 0x000fe200008e0647 */
[----:B------:R0:W5:Y:S04]  /*17d0*/  @!P0 LDG.E.U8 R62, desc[UR10][R48.64] ;  /* 0x0000000a303e8981 */ /* 0x000168000c1e1100 */
[----:B------:R1:W5:Y:S01]  /*17e0*/  @!P0 LDG.E.U8 R64, desc[UR10][R50.64] ;  /* 0x0000000a32408981 */ /* 0x000362000c1e1100 */
[----:B0-----:R-:W-:-:S05]  /*17f0*/  IADD3 R48, P1, R42, R57, RZ ;  /* 0x000000392a307210 */ /* 0x001fca0007f3e0ff */
[----:B------:R-:W-:Y:S01]  /*1800*/  IMAD.X R49, R14, 0x1, R73, P1 ;  /* 0x000000010e317824 */ /* 0x000fe200008e0649 */
[----:B-1----:R-:W-:-:S05]  /*1810*/  IADD3 R50, P1, R42, R59, RZ ;  /* 0x0000003b2a327210 */ /* 0x002fca0007f3e0ff */
[----:B------:R-:W-:Y:S01]  /*1820*/  IMAD.X R51, R14, 0x1, R75, P1 ;  /* 0x000000010e337824 */ /* 0x000fe200008e064b */
[----:B--2---:R0:W-:Y:S02]  /*1830*/  STS.U8 [R16+UR8], R66 ;  /* 0x0000004210007988 */ /* 0x0041e40008000008 */
[----:B0-----:R-:W-:Y:S02]  /*1840*/  PRMT R66, RZ, 0x7610, R66 ;  /* 0x00007610ff427816 */ /* 0x001fe40000000042 */
[----:B---3--:R0:W-:Y:S04]  /*1850*/  STS.U8 [R16+UR8+0x4], R68 ;  /* 0x0000044410007988 */ /* 0x0081e80008000008 */
[----:B------:R1:W2:Y:S01]  /*1860*/  @!P0 LDG.E.U8 R66, desc[UR10][R52.64] ;  /* 0x0000000a34428981 */ /* 0x0002a2000c1e1100 */
[----:B0-----:R-:W-:-:S02]  /*1870*/  PRMT R68, RZ, 0x7610, R68 ;  /* 0x00007610ff447816 */ /* 0x001fc40000000044 */
[----:B-1----:R-:W-:Y:S01]  /*1880*/  IADD3 R52, P1, R42, R61, RZ ;  /* 0x0000003d2a347210 */ /* 0x002fe20007f3e0ff */
[----:B----4-:R0:W-:Y:S04]  /*1890*/  STS.U8 [R16+UR8+0xc], R76 ;  /* 0x00000c4c10007988 */ /* 0x0101e80008000008 */
[----:B------:R-:W-:Y:S01]  /*18a0*/  IMAD.X R53, R14, 0x1, R77, P1 ;  /* 0x000000010e357824 */ /* 0x000fe200008e064d */
[----:B------:R1:W3:Y:S01]  /*18b0*/  @!P0 LDG.E.U8 R68, desc[UR10][R48.64] ;  /* 0x0000000a30448981 */ /* 0x0002e2000c1e1100 */
[----:B0-----:R-:W-:-:S03]  /*18c0*/  PRMT R76, RZ, 0x7610, R76 ;  /* 0x00007610ff4c7816 */ /* 0x001fc6000000004c */
[----:B-----5:R0:W-:Y:S01]  /*18d0*/  STS.U8 [R16+UR8+0x8], R72 ;  /* 0x0000084810007988 */ /* 0x0201e20008000008 */
[----:B-1----:R-:W-:-:S03]  /*18e0*/  IADD3 R48, P1, R42, R65, RZ ;  /* 0x000000412a307210 */ /* 0x002fc60007f3e0ff */
[----:B------:R1:W4:Y:S01]  /*18f0*/  @!P0 LDG.E.U8 R76, desc[UR10][R52.64] ;  /* 0x0000000a344c8981 */ /* 0x000322000c1e1100 */
[----:B0-----:R-:W-:Y:S01]  /*1900*/  PRMT R72, RZ, 0x7610, R72 ;  /* 0x00007610ff487816 */ /* 0x001fe20000000048 */
[----:B------:R-:W-:Y:S01]  /*1910*/  IMAD.X R49, R14, 0x1, R46, P1 ;  /* 0x000000010e317824 */ /* 0x000fe200008e062e */
[----:B-1----:R-:W-:-:S04]  /*1920*/  PRMT R52, RZ, 0x7610, R52 ;  /* 0x00007610ff347816 */ /* 0x002fc80000000034 */
[----:B------:R0:W5:Y:S04]  /*1930*/  @!P0 LDG.E.U8 R72, desc[UR10][R50.64] ;  /* 0x0000000a32488981 */ /* 0x000168000c1e1100 */
[----:B------:R1:W5:Y:S01]  /*1940*/  @!P0 LDG.E.U8 R52, desc[UR10][R48.64] ;  /* 0x0000000a30348981 */ /* 0x000362000c1e1100 */
[----:B0-----:R-:W-:Y:S02]  /*1950*/  IADD3 R50, P1, R42, R15, RZ ;  /* 0x0000000f2a327210 */ /* 0x001fe40007f3e0ff */
[----:B-1----:R-:W-:-:S03]  /*1960*/  PRMT R48, RZ, 0x7610, R48 ;  /* 0x00007610ff307816 */ /* 0x002fc60000000030 */
[----:B------:R-:W-:-:S05]  /*1970*/  IMAD.X R51, R14, 0x1, R63, P1 ;  /* 0x000000010e337824 */ /* 0x000fca00008e063f */
[----:B------:R-:W5:Y:S04]  /*1980*/  @!P0 LDG.E.U8 R48, desc[UR10][R50.64] ;  /* 0x0000000a32308981 */ /* 0x000f68000c1e1100 */
[----:B------:R0:W-:Y:S04]  /*1990*/  STS.U8 [R12+UR8], R74 ;  /* 0x0000004a0c007988 */ /* 0x0001e80008000008 */
[----:B------:R0:W-:Y:S04]  /*19a0*/  STS.U8 [R12+UR8+0x4], R70 ;  /* 0x000004460c007988 */ /* 0x0001e80008000008 */
[----:B------:R0:W-:Y:S04]  /*19b0*/  STS.U8 [R12+UR8+0x8], R58 ;  /* 0x0000083a0c007988 */ /* 0x0001e80008000008 */
[----:B------:R0:W-:Y:S04]  /*19c0*/  STS.U8 [R12+UR8+0xc], R60 ;  /* 0x00000c3c0c007988 */ /* 0x0001e80008000008 */
[----:B------:R0:W-:Y:S04]  /*19d0*/  STS.U8 [R13+UR8+0xe00], R62 ;  /* 0x000e003e0d007988 */ /* 0x0001e80008000008 */
[----:B------:R0:W-:Y:S01]  /*19e0*/  STS.U8 [R13+UR8+0xd00], R64 ;  /* 0x000d00400d007988 */ /* 0x0001e20008000008 */
[----:B------:R-:W-:-:S04]  /*19f0*/  USHF.L.U32 UR5, UR13, 0x4, URZ ;  /* 0x000000040d057899 */ /* 0x000fc8000800063f */
[----:B------:R-:W-:-:S04]  /*1a00*/  ULOP3.LUT UR5, UR5, 0x40, URZ, 0xc0, !UPT ;  /* 0x0000004005057892 */ /* 0x000fc8000f8ec03f */
[----:B------:R-:W-:-:S04]  /*1a10*/  ULEA.HI UR5, UR14, UR5, URZ, 0x1c ;  /* 0x000000050e057291 */ /* 0x000fc8000f8fe03f */
[----:B------:R-:W-:Y:S01]  /*1a20*/  ULOP3.LUT UR6, UR5, 0x3fff, URZ, 0xc0, !UPT ;  /* 0x00003fff05067892 */ /* 0x000fe2000f8ec03f */
[----:B------:R-:W-:Y:S02]  /*1a30*/  UMOV UR7, 0xc0000010 ;  /* 0xc000001000077882 */ /* 0x000fe40000000000 */
[----:B------:R-:W-:Y:S01]  /*1a40*/  UMOV UR5, 0xc0000010 ;  /* 0xc000001000057882 */ /* 0x000fe20000000000 */
[----:B------:R-:W-:Y:S01]  /*1a50*/  VIADD R56, R56, 0xffffffff ;  /* 0xffffffff38387836 */ /* 0x000fe20000000000 */
[----:B------:R-:W-:-:S04]  /*1a60*/  IADD3 R47, P0, R47, UR15, RZ ;  /* 0x0000000f2f2f7c10 */ /* 0x000fc8000ff1e0ff */
[----:B------:R-:W-:Y:S02]  /*1a70*/  IADD3.X R69, R69, UR16, RZ, P0, !PT ;  /* 0x0000001045457c10 */ /* 0x000fe400087fe4ff */
[----:B------:R-:W-:Y:S02]  /*1a80*/  ISETP.NE.U32.AND P0, PT, R56, RZ, PT ;  /* 0x000000ff3800720c */ /* 0x000fe40003f05070 */
[----:B------:R-:W-:Y:S02]  /*1a90*/  IADD3 R15, P5, R15, UR15, RZ ;  /* 0x0000000f0f0f7c10 */ /* 0x000fe4000ffbe0ff */
[----:B------:R-:W-:Y:S02]  /*1aa0*/  IADD3 R45, P6, R45, UR15, RZ ;  /* 0x0000000f2d2d7c10 */ /* 0x000fe4000ffde0ff */
[----:B------:R-:W-:Y:S02]  /*1ab0*/  IADD3.X R63, R63, UR16, RZ, P5, !PT ;  /* 0x000000103f3f7c10 */ /* 0x000fe4000affe4ff */
[----:B------:R-:W-:-:S02]  /*1ac0*/  IADD3 R55, P1, R55, UR15, RZ ;  /* 0x0000000f37377c10 */ /* 0x000fc4000ff3e0ff */
[----:B------:R-:W-:Y:S02]  /*1ad0*/  IADD3 R57, P2, R57, UR15, RZ ;  /* 0x0000000f39397c10 */ /* 0x000fe4000ff5e0ff */
[----:B------:R-:W-:Y:S02]  /*1ae0*/  IADD3 R59, P3, R59, UR15, RZ ;  /* 0x0000000f3b3b7c10 */ /* 0x000fe4000ff7e0ff */
[----:B------:R-:W-:Y:S02]  /*1af0*/  IADD3 R61, P4, R61, UR15, RZ ;  /* 0x0000000f3d3d7c10 */ /* 0x000fe4000ff9e0ff */
[----:B------:R-:W-:Y:S02]  /*1b00*/  IADD3 R65, P5, R65, UR15, RZ ;  /* 0x0000000f41417c10 */ /* 0x000fe4000ffbe0ff */
[----:B------:R-:W-:Y:S01]  /*1b10*/  IADD3.X R67, R67, UR16, RZ, P6, !PT ;  /* 0x0000001043437c10 */ /* 0x000fe2000b7fe4ff */
[----:B------:R-:W-:Y:S01]  /*1b20*/  UIADD3 UR12, UR12, -0x20, URZ ;  /* 0xffffffe00c0c7890 */ /* 0x000fe2000fffe03f */
[----:B------:R-:W-:-:S02]  /*1b30*/  IADD3 R44, P6, R41, R44, RZ ;  /* 0x0000002c292c7210 */ /* 0x000fc40007fde0ff */
[----:B------:R-:W-:Y:S02]  /*1b40*/  IADD3.X R71, R71, UR16, RZ, P1, !PT ;  /* 0x0000001047477c10 */ /* 0x000fe40008ffe4ff */
[----:B------:R-:W-:Y:S02]  /*1b50*/  IADD3.X R73, R73, UR16, RZ, P2, !PT ;  /* 0x0000001049497c10 */ /* 0x000fe400097fe4ff */
[----:B------:R-:W-:Y:S02]  /*1b60*/  IADD3.X R75, R75, UR16, RZ, P3, !PT ;  /* 0x000000104b4b7c10 */ /* 0x000fe40009ffe4ff */
[----:B------:R-:W-:Y:S02]  /*1b70*/  IADD3.X R77, R77, UR16, RZ, P4, !PT ;  /* 0x000000104d4d7c10 */ /* 0x000fe4000a7fe4ff */
[----:B------:R-:W-:Y:S02]  /*1b80*/  IADD3.X R46, R46, UR16, RZ, P5, !PT ;  /* 0x000000102e2e7c10 */ /* 0x000fe4000affe4ff */
[----:B------:R-:W-:Y:S01]  /*1b90*/  LEA.HI.X.SX32 R54, R41, R54, 0x1, P6 ;  /* 0x0000003629367211 */ /* 0x000fe200030f0eff */
[----:B--2---:R0:W-:Y:S04]  /*1ba0*/  STS.U8 [R13+UR8+0xc00], R66 ;  /* 0x000c00420d007988 */ /* 0x0041e80008000008 */
[----:B---3--:R0:W-:Y:S04]  /*1bb0*/  STS.U8 [R13+UR8+0xb00], R68 ;  /* 0x000b00440d007988 */ /* 0x0081e80008000008 */
[----:B----4-:R0:W-:Y:S04]  /*1bc0*/  STS.U8 [R13+UR8+0x900], R76 ;  /* 0x0009004c0d007988 */ /* 0x0101e80008000008 */
[----:B-----5:R0:W-:Y:S04]  /*1bd0*/  STS.U8 [R13+UR8+0xa00], R72 ;  /* 0x000a00480d007988 */ /* 0x0201e80008000008 */
[----:B------:R0:W-:Y:S04]  /*1be0*/  STS.U8 [R13+UR8+0x800], R52 ;  /* 0x000800340d007988 */ /* 0x0001e80008000008 */
[----:B------:R0:W-:Y:S01]  /*1bf0*/  STS.U8 [R13+UR8+0xf00], R48 ;  /* 0x000f00300d007988 */ /* 0x0001e20008000008 */
[----:B------:R1:W-:Y:S06]  /*1c00*/  MEMBAR.ALL.CTA ;  /* 0x0000000000007992 */ /* 0x0003ec0000008000 */
[----:B-1----:R-:W1:Y:S02]  /*1c10*/  FENCE.VIEW.ASYNC.S ;  /* 0x00000000000073c6 */ /* 0x002e640000000000 */
[----:B-1----:R-:W-:Y:S06]  /*1c20*/  BAR.SYNC.DEFER_BLOCKING 0x0 ;  /* 0x0000000000007b1d */ /* 0x002fec0000010000 */
[----:B------:R-:W-:-:S06]  /*1c30*/  WARPGROUP.ARRIVE ;  /* 0x00000000000079c5 */ /* 0x000fcc0000000000 */
[----:B------:R-:W-:Y:S03]  /*1c40*/  QGMMA.64x32x32.F32.E5M2.E5M2 R24, gdesc[UR4], R24, gsb0 ;  /* 0x00600000041879f3 */ /* 0x000fe60008003818 */
[----:B------:R-:W-:Y:S02]  /*1c50*/  WARPGROUP.DEPBAR.LE gsb0, 0x0 ;  /* 0x00008000000079c5 */ /* 0x000fe40000010000 */
[----:B------:R-:W-:Y:S05]  /*1c60*/  @P0 BRA `(.L_x_2) ;  /* 0xfffffff800100947 */ /* 0x000fea000383ffff */
.L_x_1:
[----:B------:R-:W-:Y:S01]  /*1c70*/  F2FP.SATFINITE.E5M2.F32.PACK_AB_MERGE_C R24, R25, R24, RZ ;  /* 0x000000181918723e */ /* 0x000fe200048060ff */
[C---:B------:R-:W-:Y:S01]  /*1c80*/  IMAD.SHL.U32 R8, R0.reuse, 0x8, RZ ;  /* 0x0000000800087824 */ /* 0x040fe200078e00ff */
[----:B------:R-:W-:Y:S01]  /*1c90*/  F2FP.SATFINITE.E5M2.F32.PACK_AB_MERGE_C R28, R29, R28, RZ ;  /* 0x0000001c1d1c723e */ /* 0x000fe200048060ff */
[----:B------:R-:W-:Y:S01]  /*1ca0*/  IMAD.SHL.U32 R7, R11, 0x4, RZ ;  /* 0x000000040b077824 */ /* 0x000fe200078e00ff */
[----:B------:R-:W-:Y:S01]  /*1cb0*/  F2FP.SATFINITE.E5M2.F32.PACK_AB_MERGE_C R32, R33, R32, RZ ;  /* 0x000000202120723e */ /* 0x000fe200048060ff */
[C---:B------:R-:W-:Y:S01]  /*1cc0*/  IMAD.SHL.U32 R6, R0.reuse, 0x40, RZ ;  /* 0x0000004000067824 */ /* 0x040fe200078e00ff */
[----:B0-----:R-:W-:Y:S01]  /*1cd0*/  SHF.R.S32.HI R13, RZ, 0x3, R0 ;  /* 0x00000003ff0d7819 */ /* 0x001fe20000011400 */
[----:B------:R-:W-:Y:S01]  /*1ce0*/  IMAD.SHL.U32 R12, R0, 0x4, RZ ;  /* 0x00000004000c7824 */ /* 0x000fe200078e00ff */
[----:B------:R-:W-:Y:S01]  /*1cf0*/  LOP3.LUT R24, R24, 0xffff, RZ, 0xc0, !PT ;  /* 0x0000ffff18187812 */ /* 0x000fe200078ec0ff */
[----:B------:R-:W-:Y:S01]  /*1d00*/  BAR.SYNC.DEFER_BLOCKING 0x0 ;  /* 0x0000000000007b1d */ /* 0x000fe20000010000 */
[----:B------:R-:W-:Y:S01]  /*1d10*/  LOP3.LUT R23, R32, 0xffff, RZ, 0xc0, !PT ;  /* 0x0000ffff20177812 */ /* 0x000fe200078ec0ff */
[----:B------:R-:W-:Y:S01]  /*1d20*/  VIADD R3, R3, UR9 ;  /* 0x0000000903037c36 */ /* 0x000fe20008000000 */
[----:B------:R-:W-:Y:S01]  /*1d30*/  LOP3.LUT R15, R28, 0xffff, RZ, 0xc0, !PT ;  /* 0x0000ffff1c0f7812 */ /* 0x000fe200078ec0ff */
[----:B------:R-:W-:Y:S01]  /*1d40*/  VIADD R5, R5, UR9 ;  /* 0x0000000905057c36 */ /* 0x000fe20008000000 */
[----:B------:R-:W-:Y:S01]  /*1d50*/  SHF.R.U32.HI R14, RZ, 0x1, R11 ;  /* 0x00000001ff0e7819 */ /* 0x000fe2000001160b */
[----:B------:R-:W-:Y:S01]  /*1d60*/  ULDC UR4, c[0x0][0x244] ;  /* 0x0000910000047ab9 */ /* 0x000fe20000000800 */
[----:B------:R-:W-:Y:S01]  /*1d70*/  LOP3.LUT R11, R8, 0x38, RZ, 0xc0, !PT ;  /* 0x00000038080b7812 */ /* 0x000fe200078ec0ff */
[----:B------:R-:W-:Y:S01]  /*1d80*/  ULDC.64 UR6, c[0x0][0x228] ;  /* 0x00008a0000067ab9 */ /* 0x000fe20000000a00 */
[----:B------:R-:W-:-:S02]  /*1d90*/  SGXT R13, R13, 0x1 ;  /* 0x000000010d0d781a */ /* 0x000fc40000000200 */
[----:B------:R-:W-:Y:S02]  /*1da0*/  PRMT R9, R23, 0x3340, R0 ;  /* 0x0000334017097816 */ /* 0x000fe40000000000 */
[----:B------:R-:W-:Y:S02]  /*1db0*/  PRMT R8, R24, 0x3340, R15 ;  /* 0x0000334018087816 */ /* 0x000fe4000000000f */
[----:B------:R-:W-:Y:S02]  /*1dc0*/  LOP3.LUT R16, R14, 0x440, R13, 0x78, !PT ;  /* 0x000004400e107812 */ /* 0x000fe400078e780d */
[----:B------:R-:W-:Y:S01]  /*1dd0*/  PRMT R13, R8, 0x5410, R9 ;  /* 0x00005410080d7816 */ /* 0x000fe20000000009 */
[----:B------:R-:W-:Y:S01]  /*1de0*/  IMAD.SHL.U32 R8, R0, 0x2, RZ ;  /* 0x0000000200087824 */ /* 0x000fe200078e00ff */
[----:B------:R-:W-:Y:S02]  /*1df0*/  F2FP.SATFINITE.E5M2.F32.PACK_AB_MERGE_C R26, R27, R26, RZ ;  /* 0x0000001a1b1a723e */ /* 0x000fe400048060ff */
[----:B------:R-:W-:-:S02]  /*1e00*/  F2FP.SATFINITE.E5M2.F32.PACK_AB_MERGE_C R30, R31, R30, RZ ;  /* 0x0000001e1f1e723e */ /* 0x000fc400048060ff */
[----:B------:R-:W-:Y:S02]  /*1e10*/  F2FP.SATFINITE.E5M2.F32.PACK_AB_MERGE_C R34, R35, R34, RZ ;  /* 0x000000222322723e */ /* 0x000fe400048060ff */
[----:B------:R-:W-:Y:S02]  /*1e20*/  SHF.R.S32.HI R9, RZ, 0x5, R0 ;  /* 0x00000005ff097819 */ /* 0x000fe40000011400 */
[----:B------:R-:W-:Y:S02]  /*1e30*/  LOP3.LUT R10, R7, 0x40, R6, 0xf8, !PT ;  /* 0x00000040070a7812 */ /* 0x000fe400078ef806 */
[----:B------:R-:W-:Y:S02]  /*1e40*/  LOP3.LUT R26, R26, 0xffff, RZ, 0xc0, !PT ;  /* 0x0000ffff1a1a7812 */ /* 0x000fe400078ec0ff */
[----:B------:R-:W-:Y:S02]  /*1e50*/  LOP3.LUT R21, R30, 0xffff, RZ, 0xc0, !PT ;  /* 0x0000ffff1e157812 */ /* 0x000fe400078ec0ff */
[----:B------:R-:W-:-:S02]  /*1e60*/  LOP3.LUT R25, R34, 0xffff, RZ, 0xc0, !PT ;  /* 0x0000ffff22197812 */ /* 0x000fc400078ec0ff */
[----:B------:R-:W-:Y:S02]  /*1e70*/  SGXT R9, R9, 0x1 ;  /* 0x000000010909781a */ /* 0x000fe40000000200 */
[----:B------:R-:W-:Y:S02]  /*1e80*/  SHF.R.U32.HI R6, RZ, 0x8, R24 ;  /* 0x00000008ff067819 */ /* 0x000fe40000011618 */
[----:B------:R-:W-:Y:S02]  /*1e90*/  SHF.R.U32.HI R7, RZ, 0x8, R15 ;  /* 0x00000008ff077819 */ /* 0x000fe4000001160f */
[----:B------:R-:W-:Y:S02]  /*1ea0*/  LOP3.LUT R17, R11, 0x180, R12, 0xf8, !PT ;  /* 0x000001800b117812 */ /* 0x000fe400078ef80c */
[----:B------:R-:W-:Y:S02]  /*1eb0*/  LOP3.LUT R9, R9, 0x804, RZ, 0xc0, !PT ;  /* 0x0000080409097812 */ /* 0x000fe400078ec0ff */
[----:B------:R-:W-:-:S02]  /*1ec0*/  PRMT R15, R25, 0x3340, R0 ;  /* 0x00003340190f7816 */ /* 0x000fc40000000000 */
[----:B------:R-:W-:Y:S02]  /*1ed0*/  PRMT R12, R26, 0x3340, R21 ;  /* 0x000033401a0c7816 */ /* 0x000fe40000000015 */
[----:B------:R-:W-:Y:S02]  /*1ee0*/  SHF.R.S32.HI R14, RZ, 0x4, R0 ;  /* 0x00000004ff0e7819 */ /* 0x000fe40000011400 */
[----:B------:R-:W-:Y:S02]  /*1ef0*/  LOP3.LUT R7, R7, 0xffff, RZ, 0xc0, !PT ;  /* 0x0000ffff07077812 */ /* 0x000fe400078ec0ff */
[----:B------:R-:W-:Y:S02]  /*1f00*/  LOP3.LUT R6, R6, 0xffff, RZ, 0xc0, !PT ;  /* 0x0000ffff06067812 */ /* 0x000fe400078ec0ff */
[----:B------:R-:W-:Y:S02]  /*1f10*/  LOP3.LUT R11, R9, 0xbc, R8, 0x78, !PT ;  /* 0x000000bc090b7812 */ /* 0x000fe400078e7808 */
[----:B------:R-:W-:-:S02]  /*1f20*/  PRMT R15, R12, 0x5410, R15 ;  /* 0x000054100c0f7816 */ /* 0x000fc4000000000f */
[----:B------:R-:W-:Y:S02]  /*1f30*/  SGXT R14, R14, 0x1 ;  /* 0x000000010e0e781a */ /* 0x000fe40000000200 */
[----:B------:R-:W-:Y:S02]  /*1f40*/  PRMT R12, R6, 0x3340, R7 ;  /* 0x00003340060c7816 */ /* 0x000fe40000000007 */
[----:B------:R-:W-:Y:S02]  /*1f50*/  SHF.R.U32.HI R8, RZ, 0x8, R23 ;  /* 0x00000008ff087819 */ /* 0x000fe40000011617 */
[----:B------:R-:W-:Y:S02]  /*1f60*/  SHF.R.U32.HI R7, RZ, 0x8, R21 ;  /* 0x00000008ff077819 */ /* 0x000fe40000011615 */
[----:B------:R-:W-:Y:S02]  /*1f70*/  SHF.R.U32.HI R6, RZ, 0x8, R26 ;  /* 0x00000008ff067819 */ /* 0x000fe4000001161a */
[----:B------:R-:W-:-:S02]  /*1f80*/  SHF.R.U32.HI R9, RZ, 0x8, R25 ;  /* 0x00000008ff097819 */ /* 0x000fc40000011619 */
[----:B------:R-:W-:Y:S02]  /*1f90*/  LOP3.LUT R19, R17, 0x804, R14, 0xf8, !PT ;  /* 0x0000080411137812 */ /* 0x000fe400078ef80e */
[----:B------:R-:W-:Y:S02]  /*1fa0*/  LOP3.LUT R8, R8, 0xffff, RZ, 0xc0, !PT ;  /* 0x0000ffff08087812 */ /* 0x000fe400078ec0ff */
[----:B------:R-:W-:Y:S02]  /*1fb0*/  LOP3.LUT R14, R7, 0xffff, RZ, 0xc0, !PT ;  /* 0x0000ffff070e7812 */ /* 0x000fe400078ec0ff */
[----:B------:R-:W-:Y:S02]  /*1fc0*/  LOP3.LUT R17, R6, 0xffff, RZ, 0xc0, !PT ;  /* 0x0000ffff06117812 */ /* 0x000fe400078ec0ff */
[----:B------:R-:W-:Y:S02]  /*1fd0*/  LOP3.LUT R9, R9, 0xffff, RZ, 0xc0, !PT ;  /* 0x0000ffff09097812 */ /* 0x000fe400078ec0ff */
[----:B------:R-:W-:-:S02]  /*1fe0*/  F2FP.SATFINITE.E5M2.F32.PACK_AB_MERGE_C R36, R37, R36, RZ ;  /* 0x000000242524723e */ /* 0x000fc400048060ff */
[----:B------:R-:W-:Y:S02]  /*1ff0*/  PRMT R7, R8, 0x3340, R1 ;  /* 0x0000334008077816 */ /* 0x000fe40000000001 */
[----:B------:R-:W-:Y:S01]  /*2000*/  F2FP.SATFINITE.E5M2.F32.PACK_AB_MERGE_C R38, R39, R38, RZ ;  /* 0x000000262726723e */ /* 0x000fe200048060ff */
[----:B------:R-:W0:Y:S01]  /*2010*/  LDC R8, c[0x0][0x248] ;  /* 0x00009200ff087b82 */ /* 0x000e220000000800 */
[----:B------:R-:W-:Y:S02]  /*2020*/  PRMT R14, R17, 0x3340, R14 ;  /* 0x00003340110e7816 */ /* 0x000fe4000000000e */
[----:B------:R-:W-:Y:S02]  /*2030*/  PRMT R9, R9, 0x3340, R0 ;  /* 0x0000334009097816 */ /* 0x000fe40000000000 */
[----:B------:R-:W-:Y:S02]  /*2040*/  LOP3.LUT R36, R36, 0xffff, RZ, 0xc0, !PT ;  /* 0x0000ffff24247812 */ /* 0x000fe400078ec0ff */
[----:B------:R-:W-:Y:S01]  /*2050*/  PRMT R7, R12, 0x5410, R7 ;  /* 0x000054100c077816 */ /* 0x000fe20000000007 */
[----:B------:R-:W-:Y:S01]  /*2060*/  IMAD R12, R2, UR4, RZ ;  /* 0x00000004020c7c24 */ /* 0x000fe2000f8e02ff */
[----:B------:R-:W-:Y:S01]  /*2070*/  LOP3.LUT R10, R11, R10, RZ, 0xfc, !PT ;  /* 0x0000000a0b0a7212 */ /* 0x000fe200078efcff */
[----:B------:R-:W-:Y:S01]  /*2080*/  IMAD.U32 R11, RZ, RZ, UR9 ;  /* 0x00000009ff0b7e24 */ /* 0x000fe2000f8e00ff */
[----:B------:R-:W-:Y:S01]  /*2090*/  LOP3.LUT R38, R38, 0xffff, RZ, 0xc0, !PT ;  /* 0x0000ffff26267812 */ /* 0x000fe200078ec0ff */
[----:B------:R-:W-:Y:S01]  /*20a0*/  ULDC.64 UR4, c[0x0][0x220] ;  /* 0x0000880000047ab9 */ /* 0x000fe20000000a00 */
[----:B------:R-:W-:-:S02]  /*20b0*/  PRMT R9, R14, 0x5410, R9 ;  /* 0x000054100e097816 */ /* 0x000fc40000000009 */
[--C-:B------:R-:W-:Y:S02]  /*20c0*/  PRMT R13, R13, 0x4210, R36.reuse ;  /* 0x000042100d0d7816 */ /* 0x100fe40000000024 */
[----:B------:R-:W-:Y:S02]  /*20d0*/  PRMT R7, R7, 0x5210, R36 ;  /* 0x0000521007077816 */ /* 0x000fe40000000024 */
[--C-:B------:R-:W-:Y:S01]  /*20e0*/  PRMT R15, R15, 0x4210, R38.reuse ;  /* 0x000042100f0f7816 */ /* 0x100fe20000000026 */
[----:B------:R-:W-:Y:S01]  /*20f0*/  STS [R10+UR8], R13 ;  /* 0x0000000d0a007988 */ /* 0x000fe20008000808 */
[----:B------:R-:W-:Y:S02]  /*2100*/  LOP3.LUT R6, R10, 0x40, RZ, 0x3c, !PT ;  /* 0x000000400a067812 */ /* 0x000fe400078e3cff */
[----:B------:R-:W-:Y:S01]  /*2110*/  PRMT R9, R9, 0x5210, R38 ;  /* 0x0000521009097816 */ /* 0x000fe20000000026 */
[----:B------:R1:W-:Y:S01]  /*2120*/  STS [R10+UR8+0x100], R7 ;  /* 0x000100070a007988 */ /* 0x0003e20008000808 */
[----:B------:R-:W-:-:S02]  /*2130*/  LOP3.LUT R18, R19, R16, RZ, 0xfc, !PT ;  /* 0x0000001013127212 */ /* 0x000fc400078efcff */
[----:B------:R-:W-:Y:S01]  /*2140*/  ISETP.GE.AND P0, PT, R2, UR6, PT ;  /* 0x0000000602007c0c */ /* 0x000fe2000bf06270 */
[----:B------:R-:W-:Y:S01]  /*2150*/  STS [R6+UR8+0x400], R15 ;  /* 0x0004000f06007988 */ /* 0x000fe20008000808 */
[----:B------:R-:W-:Y:S02]  /*2160*/  LOP3.LUT R20, R18, 0x4, RZ, 0x3c, !PT ;  /* 0x0000000412147812 */ /* 0x000fe400078e3cff */
[C-C-:B------:R-:W-:Y:S01]  /*2170*/  LOP3.LUT R2, R11.reuse, 0x34, R4.reuse, 0xfe, !PT ;  /* 0x000000340b027812 */ /* 0x140fe200078efe04 */
[----:B------:R2:W-:Y:S01]  /*2180*/  STS [R6+UR8+0x500], R9 ;  /* 0x0005000906007988 */ /* 0x0005e20008000808 */
[C-C-:B------:R-:W-:Y:S02]  /*2190*/  LOP3.LUT R26, R11.reuse, 0x24, R4.reuse, 0xfe, !PT ;  /* 0x000000240b1a7812 */ /* 0x140fe400078efe04 */
[----:B-1----:R-:W-:Y:S01]  /*21a0*/  LOP3.LUT R7, R4, UR9, RZ, 0xfc, !PT ;  /* 0x0000000904077c12 */ /* 0x002fe2000f8efcff */
[----:B------:R-:W-:Y:S01]  /*21b0*/  BAR.SYNC.DEFER_BLOCKING 0x0 ;  /* 0x0000000000007b1d */ /* 0x000fe20000010000 */
[----:B------:R-:W-:-:S02]  /*21c0*/  LOP3.LUT R10, R11, 0x28, R4, 0xfe, !PT ;  /* 0x000000280b0a7812 */ /* 0x000fc400078efe04 */
[--C-:B------:R-:W-:Y:S01]  /*21d0*/  LOP3.LUT R28, R11, 0x20, R4.reuse, 0xfe, !PT ;  /* 0x000000200b1c7812 */ /* 0x100fe200078efe04 */
[----:B0-----:R-:W-:Y:S01]  /*21e0*/  IMAD R23, R7, R8, RZ ;  /* 0x0000000807177224 */ /* 0x001fe200078e02ff */
[C-C-:B------:R-:W-:Y:S02]  /*21f0*/  LOP3.LUT R19, R11.reuse, 0x18, R4.reuse, 0xfe, !PT ;  /* 0x000000180b137812 */ /* 0x140fe400078efe04 */
[C-C-:B--2---:R-:W-:Y:S02]  /*2200*/  LOP3.LUT R9, R11.reuse, 0x38, R4.reuse, 0xfe, !PT ;  /* 0x000000380b097812 */ /* 0x144fe400078efe04 */
[C-C-:B------:R-:W-:Y:S02]  /*2210*/  LOP3.LUT R6, R11.reuse, 0x30, R4.reuse, 0xfe, !PT ;  /* 0x000000300b067812 */ /* 0x140fe400078efe04 */
[C-C-:B------:R-:W-:Y:S02]  /*2220*/  LOP3.LUT R21, R11.reuse, 0x14, R4.reuse, 0xfe, !PT ;  /* 0x000000140b157812 */ /* 0x140fe400078efe04 */
[----:B------:R-:W-:-:S02]  /*2230*/  LOP3.LUT R17, R11, 0x10, R4, 0xfe, !PT ;  /* 0x000000100b117812 */ /* 0x000fc400078efe04 */
[C-C-:B------:R-:W-:Y:S02]  /*2240*/  LOP3.LUT R13, R11.reuse, 0x8, R4.reuse, 0xfe, !PT ;  /* 0x000000080b0d7812 */ /* 0x140fe400078efe04 */
[----:B------:R-:W-:Y:S02]  /*2250*/  LOP3.LUT R11, R11, 0x4, R4, 0xfe, !PT ;  /* 0x000000040b0b7812 */ /* 0x000fe400078efe04 */
[----:B------:R-:W-:Y:S01]  /*2260*/  IADD3 R4, P2, R12, UR4, RZ ;  /* 0x000000040c047c10 */ /* 0x000fe2000ff5e0ff */
[----:B------:R-:W-:Y:S01]  /*2270*/  IMAD R15, R13, R8, RZ ;  /* 0x000000080d0f7224 */ /* 0x000fe200078e02ff */
[----:B------:R-:W-:Y:S02]  /*2280*/  ISETP.LT.AND P4, PT, R7, UR7, !P0 ;  /* 0x0000000707007c0c */ /* 0x000fe4000c781270 */
[----:B------:R-:W-:Y:S01]  /*2290*/  ISETP.LT.AND P5, PT, R10, UR7, !P0 ;  /* 0x000000070a007c0c */ /* 0x000fe2000c7a1270 */
[----:B------:R-:W0:Y:S01]  /*22a0*/  LDS R22, [R18+UR8] ;  /* 0x0000000812167984 */ /* 0x000e220008000800 */
[----:B------:R-:W-:-:S02]  /*22b0*/  LEA.HI.X.SX32 R7, R12, UR5, 0x1, P2 ;  /* 0x000000050c077c11 */ /* 0x000fc400090f0eff */
[----:B------:R-:W-:Y:S01]  /*22c0*/  IADD3 R10, P6, R23, R4, RZ ;  /* 0x00000004170a7210 */ /* 0x000fe20007fde0ff */
[----:B------:R-:W1:Y:S01]  /*22d0*/  LDS R25, [R20+UR8] ;  /* 0x0000000814197984 */ /* 0x000e620008000800 */
[----:B------:R-:W-:Y:S01]  /*22e0*/  ISETP.LT.AND P1, PT, R9, UR7, !P0 ;  /* 0x0000000709007c0c */ /* 0x000fe2000c721270 */
[C---:B------:R-:W-:Y:S01]  /*22f0*/  IMAD R9, R11.reuse, R8, RZ ;  /* 0x000000080b097224 */ /* 0x040fe200078e02ff */
[----:B------:R-:W-:Y:S01]  /*2300*/  ISETP.LT.AND P3, PT, R11, UR7, !P0 ;  /* 0x000000070b007c0c */ /* 0x000fe2000c761270 */
[----:B------:R-:W2:Y:S01]  /*2310*/  LDS R24, [R18+UR8+0x200] ;  /* 0x0002000812187984 */ /* 0x000ea20008000800 */
[----:B------:R-:W-:Y:S01]  /*2320*/  LEA.HI.X.SX32 R11, R23, R7, 0x1, P6 ;  /* 0x00000007170b7211 */ /* 0x000fe200030f0eff */
[----:B------:R-:W-:Y:S01]  /*2330*/  IMAD R23, R8, 0x20, R23 ;  /* 0x0000002008177824 */ /* 0x000fe200078e0217 */
[----:B------:R-:W-:Y:S01]  /*2340*/  ISETP.LT.AND P2, PT, R13, UR7, !P0 ;  /* 0x000000070d007c0c */ /* 0x000fe2000c741270 */
[----:B------:R-:W3:Y:S01]  /*2350*/  LDS R20, [R20+UR8+0x200] ;  /* 0x0002000814147984 */ /* 0x000ee20008000800 */
[----:B------:R-:W-:-:S02]  /*2360*/  IADD3 R12, P6, R9, R4, RZ ;  /* 0x00000004090c7210 */ /* 0x000fc40007fde0ff */
[----:B------:R-:W-:Y:S02]  /*2370*/  LEA.HI R0, R0, UR9, RZ, 0x1a ;  /* 0x0000000900007c11 */ /* 0x000fe4000f8fd0ff */
[----:B------:R-:W-:Y:S01]  /*2380*/  LEA.HI.X.SX32 R13, R9, R7, 0x1, P6 ;  /* 0x00000007090d7211 */ /* 0x000fe200030f0eff */
[-C--:B------:R-:W-:Y:S01]  /*2390*/  IMAD R9, R17, R8.reuse, RZ ;  /* 0x0000000811097224 */ /* 0x080fe200078e02ff */
[C---:B------:R-:W-:Y:S01]  /*23a0*/  ISETP.LT.AND P6, PT, R3.reuse, UR7, !P0 ;  /* 0x0000000703007c0c */ /* 0x040fe2000c7c1270 */
[----:B------:R-:W-:Y:S01]  /*23b0*/  IMAD R3, R3, R8, RZ ;  /* 0x0000000803037224 */ /* 0x000fe200078e02ff */
[C---:B0-----:R-:W-:Y:S02]  /*23c0*/  PRMT R27, R22.reuse, 0x7770, RZ ;  /* 0x00007770161b7816 */ /* 0x041fe400000000ff */
[----:B------:R-:W-:Y:S02]  /*23d0*/  PRMT R31, R22, 0x7771, RZ ;  /* 0x00007771161f7816 */ /* 0x000fe400000000ff */
[----:B-1----:R-:W-:Y:S01]  /*23e0*/  PRMT R29, R25, 0x7770, RZ ;  /* 0x00007770191d7816 */ /* 0x002fe200000000ff */
[----:B------:R0:W-:Y:S01]  /*23f0*/  @P4 STG.E.U8 desc[UR10][R10.64], R27 ;  /* 0x0000001b0a004986 */ /* 0x0001e2000c10110a */
[----:B------:R-:W-:-:S03]  /*2400*/  IADD3 R14, P4, R15, R4, RZ ;  /* 0x000000040f0e7210 */ /* 0x000fc60007f9e0ff */
[----:B------:R1:W-:Y:S01]  /*2410*/  @P3 STG.E.U8 desc[UR10][R12.64], R29 ;  /* 0x0000001d0c003986 */ /* 0x0003e2000c10110a */
[----:B------:R-:W-:Y:S02]  /*2420*/  LEA.HI.X.SX32 R15, R15, R7, 0x1, P4 ;  /* 0x000000070f0f7211 */ /* 0x000fe400020f0eff */
[----:B------:R-:W-:Y:S02]  /*2430*/  ISETP.LT.AND P4, PT, R17, UR7, !P0 ;  /* 0x0000000711007c0c */ /* 0x000fe4000c781270 */
[----:B------:R-:W-:Y:S01]  /*2440*/  ISETP.LT.AND P3, PT, R21, UR7, !P0 ;  /* 0x0000000715007c0c */ /* 0x000fe2000c761270 */
[----:B------:R4:W-:Y:S01]  /*2450*/  @P2 STG.E.U8 desc[UR10][R14.64], R31 ;  /* 0x0000001f0e002986 */ /* 0x0009e2000c10110a */
[----:B------:R-:W-:Y:S01]  /*2460*/  IADD3 R16, P2, R3, R4, RZ ;  /* 0x0000000403107210 */ /* 0x000fe20007f5e0ff */
[----:B------:R-:W-:-:S03]  /*2470*/  IMAD R21, R21, R8, RZ ;  /* 0x0000000815157224 */ /* 0x000fc600078e02ff */
[----:B------:R-:W-:Y:S02]  /*2480*/  LEA.HI.X.SX32 R17, R3, R7, 0x1, P2 ;  /* 0x0000000703117211 */ /* 0x000fe400010f0eff */
[----:B------:R-:W-:Y:S02]  /*2490*/  PRMT R3, R25, 0x7771, RZ ;  /* 0x0000777119037816 */ /* 0x000fe400000000ff */
[----:B0-----:R-:W-:-:S03]  /*24a0*/  IADD3 R10, P2, R9, R4, RZ ;  /* 0x00000004090a7210 */ /* 0x001fc60007f5e0ff */
[----:B------:R0:W-:Y:S01]  /*24b0*/  @P6 STG.E.U8 desc[UR10][R16.64], R3 ;  /* 0x0000000310006986 */ /* 0x0001e2000c10110a */
[----:B-1----:R-:W-:Y:S02]  /*24c0*/  IADD3 R12, P6, R21, R4, RZ ;  /* 0x00000004150c7210 */ /* 0x002fe40007fde0ff */
[-C--:B------:R-:W-:Y:S02]  /*24d0*/  LEA.HI.X.SX32 R11, R9, R7.reuse, 0x1, P2 ;  /* 0x00000007090b7211 */ /* 0x080fe400010f0eff */
[----:B------:R-:W-:Y:S02]  /*24e0*/  PRMT R9, R22, 0x7772, RZ ;  /* 0x0000777216097816 */ /* 0x000fe400000000ff */
[----:B------:R-:W-:Y:S02]  /*24f0*/  LEA.HI.X.SX32 R13, R21, R7, 0x1, P6 ;  /* 0x00000007150d7211 */ /* 0x000fe400030f0eff */
[----:B------:R-:W-:Y:S01]  /*2500*/  PRMT R21, R25, 0x7772, RZ ;  /* 0x0000777219157816 */ /* 0x000fe200000000ff */
[----:B------:R1:W-:Y:S01]  /*2510*/  @P4 STG.E.U8 desc[UR10][R10.64], R9 ;  /* 0x000000090a004986 */ /* 0x0003e2000c10110a */
[C---:B------:R-:W-:Y:S01]  /*2520*/  ISETP.LT.AND P2, PT, R19.reuse, UR7, !P0 ;  /* 0x0000000713007c0c */ /* 0x040fe2000c741270 */
[-C--:B------:R-:W-:Y:S01]  /*2530*/  IMAD R19, R19, R8.reuse, RZ ;  /* 0x0000000813137224 */ /* 0x080fe200078e02ff */
[----:B------:R-:W-:Y:S01]  /*2540*/  PRMT R25, R25, 0x7773, RZ ;  /* 0x0000777319197816 */ /* 0x000fe200000000ff */
[----:B------:R5:W-:Y:S01]  /*2550*/  @P3 STG.E.U8 desc[UR10][R12.64], R21 ;  /* 0x000000150c003986 */ /* 0x000be2000c10110a */
[C---:B------:R-:W-:Y:S01]  /*2560*/  ISETP.LT.AND P3, PT, R5.reuse, UR7, !P0 ;  /* 0x0000000705007c0c */ /* 0x040fe2000c761270 */
[----:B------:R-:W-:Y:S01]  /*2570*/  IMAD R5, R5, R8, RZ ;  /* 0x0000000805057224 */ /* 0x000fe200078e02ff */
[----:B----4-:R-:W-:Y:S01]  /*2580*/  IADD3 R14, P4, R19, R4, RZ ;  /* 0x00000004130e7210 */ /* 0x010fe20007f9e0ff */
[----:B0-----:R-:W-:-:S03]  /*2590*/  VIADD R3, R0, 0x2c ;  /* 0x0000002c00037836 */ /* 0x001fc60000000000 */
[-C--:B------:R-:W-:Y:S02]  /*25a0*/  LEA.HI.X.SX32 R15, R19, R7.reuse, 0x1, P4 ;  /* 0x00000007130f7211 */ /* 0x080fe400020f0eff */
[C---:B------:R-:W-:Y:S02]  /*25b0*/  IADD3 R16, P6, R5.reuse, R4, RZ ;  /* 0x0000000405107210 */ /* 0x040fe40007fde0ff */
[----:B------:R-:W-:Y:S02]  /*25c0*/  PRMT R19, R22, 0x7773, RZ ;  /* 0x0000777316137816 */ /* 0x000fe400000000ff */
[----:B------:R-:W-:Y:S02]  /*25d0*/  ISETP.LT.AND P4, PT, R28, UR7, !P0 ;  /* 0x000000071c007c0c */ /* 0x000fe4000c781270 */
[----:B------:R-:W-:Y:S01]  /*25e0*/  LEA.HI.X.SX32 R17, R5, R7, 0x1, P6 ;  /* 0x0000000705117211 */ /* 0x000fe200030f0eff */
[----:B------:R-:W-:Y:S01]  /*25f0*/  IMAD R5, R8, 0x4, R23 ;  /* 0x0000000408057824 */ /* 0x000fe200078e0217 */
[----:B------:R0:W-:Y:S01]  /*2600*/  @P2 STG.E.U8 desc[UR10][R14.64], R19 ;  /* 0x000000130e002986 */ /* 0x0001e2000c10110a */
[----:B------:R-:W-:-:S02]  /*2610*/  ISETP.LT.AND P2, PT, R26, UR7, !P0 ;  /* 0x000000071a007c0c */ /* 0x000fc4000c741270 */
[-C--:B-1----:R-:W-:Y:S01]  /*2620*/  IADD3 R10, P6, R23, R4.reuse, RZ ;  /* 0x00000004170a7210 */ /* 0x082fe20007fde0ff */
[----:B------:R1:W-:Y:S01]  /*2630*/  @P3 STG.E.U8 desc[UR10][R16.64], R25 ;  /* 0x0000001910003986 */ /* 0x0003e2000c10110a */
[----:B------:R-:W-:Y:S01]  /*2640*/  IMAD R9, R8, 0x4, R5 ;  /* 0x0000000408097824 */ /* 0x000fe200078e0205 */
[----:B-----5:R-:W-:Y:S02]  /*2650*/  IADD3 R12, P3, R5, R4, RZ ;  /* 0x00000004050c7210 */ /* 0x020fe40007f7e0ff */
[-C--:B------:R-:W-:Y:S02]  /*2660*/  LEA.HI.X.SX32 R11, R23, R7.reuse, 0x1, P6 ;  /* 0x00000007170b7211 */ /* 0x080fe400030f0eff */
[----:B--2---:R-:W-:Y:S01]  /*2670*/  PRMT R21, R24, 0x7770, RZ ;  /* 0x0000777018157816 */ /* 0x004fe200000000ff */
[----:B0-----:R-:W-:Y:S01]  /*2680*/  IMAD R19, R8, 0x8, R9 ;  /* 0x0000000808137824 */ /* 0x001fe200078e0209 */
[-C--:B------:R-:W-:Y:S01]  /*2690*/  LEA.HI.X.SX32 R13, R5, R7.reuse, 0x1, P3 ;  /* 0x00000007050d7211 */ /* 0x080fe200018f0eff */
[C---:B------:R-:W-:Y:S01]  /*26a0*/  IMAD R5, R3.reuse, R8, RZ ;  /* 0x0000000803057224 */ /* 0x040fe200078e02ff */
[----:B---3--:R-:W-:Y:S01]  /*26b0*/  PRMT R23, R20, 0x7770, RZ ;  /* 0x0000777014177816 */ /* 0x008fe200000000ff */
[----:B------:R0:W-:Y:S01]  /*26c0*/  @P4 STG.E.U8 desc[UR10][R10.64], R21 ;  /* 0x000000150a004986 */ /* 0x0001e2000c10110a */
[----:B------:R-:W-:Y:S01]  /*26d0*/  ISETP.LT.AND P4, PT, R3, UR7, !P0 ;  /* 0x0000000703007c0c */ /* 0x000fe2000c781270 */
[----:B------:R-:W-:Y:S01]  /*26e0*/  VIADD R3, R0, 0x3c ;  /* 0x0000003c00037836 */ /* 0x000fe20000000000 */
[----:B------:R-:W-:Y:S01]  /*26f0*/  IADD3 R14, P3, R5, R4, RZ ;  /* 0x00000004050e7210 */ /* 0x000fe20007f7e0ff */
[----:B------:R2:W-:Y:S01]  /*2700*/  @P2 STG.E.U8 desc[UR10][R12.64], R23 ;  /* 0x000000170c002986 */ /* 0x0005e2000c10110a */
[----:B-1----:R-:W-:Y:S01]  /*2710*/  PRMT R25, R20, 0x7773, RZ ;  /* 0x0000777314197816 */ /* 0x002fe200000000ff */
[----:B------:R-:W-:Y:S01]  /*2720*/  IMAD R18, R3, R8, RZ ;  /* 0x0000000803127224 */ /* 0x000fe200078e02ff */
[----:B------:R-:W-:-:S02]  /*2730*/  LEA.HI.X.SX32 R15, R5, R7, 0x1, P3 ;  /* 0x00000007050f7211 */ /* 0x000fc400018f0eff */
[-C--:B------:R-:W-:Y:S01]  /*2740*/  IADD3 R16, P3, R19, R4.reuse, RZ ;  /* 0x0000000413107210 */ /* 0x080fe20007f7e0ff */
[C---:B0-----:R-:W-:Y:S01]  /*2750*/  IMAD R21, R8.reuse, 0x4, R19 ;  /* 0x0000000408157824 */ /* 0x041fe200078e0213 */
[-C--:B------:R-:W-:Y:S02]  /*2760*/  IADD3 R10, P2, R9, R4.reuse, RZ ;  /* 0x00000004090a7210 */ /* 0x080fe40007f5e0ff */
[-C--:B------:R-:W-:Y:S01]  /*2770*/  LEA.HI.X.SX32 R17, R19, R7.reuse, 0x1, P3 ;  /* 0x0000000713117211 */ /* 0x080fe200018f0eff */
[----:B------:R-:W-:Y:S01]  /*2780*/  IMAD R0, R8, 0x4, R21 ;  /* 0x0000000408007824 */ /* 0x000fe200078e0215 */
[----:B------:R-:W-:Y:S02]  /*2790*/  LEA.HI.X.SX32 R11, R9, R7, 0x1, P2 ;  /* 0x00000007090b7211 */ /* 0x000fe400010f0eff */
[-C--:B------:R-:W-:Y:S02]  /*27a0*/  IADD3 R8, P6, R21, R4.reuse, RZ ;  /* 0x0000000415087210 */ /* 0x080fe40007fde0ff */
[----:B--2---:R-:W-:-:S02]  /*27b0*/  IADD3 R12, P2, R0, R4, RZ ;  /* 0x00000004000c7210 */ /* 0x004fc40007f5e0ff */
[----:B------:R-:W-:Y:S02]  /*27c0*/  ISETP.LT.AND P3, PT, R6, UR7, !P0 ;  /* 0x0000000706007c0c */ /* 0x000fe4000c761270 */
[-C--:B------:R-:W-:Y:S02]  /*27d0*/  LEA.HI.X.SX32 R13, R0, R7.reuse, 0x1, P2 ;  /* 0x00000007000d7211 */ /* 0x080fe400010f0eff */
[----:B------:R-:W-:Y:S02]  /*27e0*/  ISETP.LT.AND P2, PT, R2, UR7, !P0 ;  /* 0x0000000702007c0c */ /* 0x000fe4000c741270 */
[----:B------:R-:W-:Y:S02]  /*27f0*/  LEA.HI.X.SX32 R9, R21, R7, 0x1, P6 ;  /* 0x0000000715097211 */ /* 0x000fe400030f0eff */
[----:B------:R-:W-:Y:S02]  /*2800*/  IADD3 R4, P6, R18, R4, RZ ;  /* 0x0000000412047210 */ /* 0x000fe40007fde0ff */
[----:B------:R-:W-:-:S02]  /*2810*/  ISETP.LT.AND P0, PT, R3, UR7, !P0 ;  /* 0x0000000703007c0c */ /* 0x000fc4000c701270 */
[----:B------:R-:W-:Y:S02]  /*2820*/  PRMT R19, R24, 0x7771, RZ ;  /* 0x0000777118137816 */ /* 0x000fe400000000ff */
[----:B------:R-:W-:Y:S02]  /*2830*/  LEA.HI.X.SX32 R5, R18, R7, 0x1, P6 ;  /* 0x0000000712057211 */ /* 0x000fe400030f0eff */
[----:B------:R-:W-:Y:S01]  /*2840*/  PRMT R3, R20, 0x7771, RZ ;  /* 0x0000777114037816 */ /* 0x000fe200000000ff */
[----:B------:R0:W-:Y:S01]  /*2850*/  @P5 STG.E.U8 desc[UR10][R10.64], R19 ;  /* 0x000000130a005986 */ /* 0x0001e2000c10110a */
[----:B------:R-:W-:Y:S02]  /*2860*/  PRMT R7, R24, 0x7772, RZ ;  /* 0x0000777218077816 */ /* 0x000fe400000000ff */
[----:B------:R-:W-:Y:S01]  /*2870*/  PRMT R21, R20, 0x7772, RZ ;  /* 0x0000777214157816 */ /* 0x000fe200000000ff */
[----:B------:R0:W-:Y:S01]  /*2880*/  @P4 STG.E.U8 desc[UR10][R14.64], R3 ;  /* 0x000000030e004986 */ /* 0x0001e2000c10110a */
[----:B------:R-:W-:-:S03]  /*2890*/  PRMT R23, R24, 0x7773, RZ ;  /* 0x0000777318177816 */ /* 0x000fc600000000ff */
[----:B------:R0:W-:Y:S04]  /*28a0*/  @P3 STG.E.U8 desc[UR10][R16.64], R7 ;  /* 0x0000000710003986 */ /* 0x0001e8000c10110a */
[----:B------:R0:W-:Y:S04]  /*28b0*/  @P2 STG.E.U8 desc[UR10][R8.64], R21 ;  /* 0x0000001508002986 */ /* 0x0001e8000c10110a */
[----:B------:R0:W-:Y:S01]  /*28c0*/  @P1 STG.E.U8 desc[UR10][R12.64], R23 ;  /* 0x000000170c001986 */ /* 0x0001e2000c10110a */
[----:B------:R-:W-:Y:S05]  /*28d0*/  @!P0 EXIT ;  /* 0x000000000000894d */ /* 0x000fea0003800000 */
[----:B------:R-:W-:Y:S01]  /*28e0*/  STG.E.U8 desc[UR10][R4.64], R25 ;  /* 0x0000001904007986 */ /* 0x000fe2000c10110a */
[----:B------:R-:W-:Y:S05]  /*28f0*/  EXIT ;  /* 0x000000000000794d */ /* 0x000fea0003800000 */
.L_x_3:
[----:B------:R-:W-:-:S00]  /*2900*/  BRA `(.L_x_3) ;  /* 0xfffffffc00fc7947 */ /* 0x000fc0000383ffff */
[----:B------:R-:W-:-:S00]  /*2910*/  NOP ;  /* 0x0000000000007918 */ /* 0x000fc00000000000 */
        /* <DEDUP_REMOVED lines=14> */
.L_x_4:


//--------------------- .nv.shared.matmul_kernel  --------------------------
	.section	.nv.shared.matmul_kernel,"aw",@nobits
	.sectionflags	@""
	.align	16
	.zero		1024


//--------------------- .nv.shared.reserved.0     --------------------------
	.section	.nv.shared.reserved.0,"aw",@nobits
	.weak		__nv_reservedSMEM_offset_0_alias
	.size		__nv_reservedSMEM_offset_0_alias, 0, 0
	.other		__nv_reservedSMEM_offset_0_alias,@"STO_CUDA_RESERVED_SHARED STV_DEFAULT"
__nv_reservedSMEM_offset_0_alias:
	.zero		0


//--------------------- .nv.constant0.matmul_kernel --------------------------
	.section	.nv.constant0.matmul_kernel,"a",@progbits
	.sectionflags	@""
	.align	4
.nv.constant0.matmul_kernel:
	.zero		608


//--------------------- SYMBOLS --------------------------

	.type		.nv.reservedSmem.offset0,@object
	.size		.nv.reservedSmem.offset0,0x4
